def matmul_kernel(
    a_ptr,
    b_ptr,
    c_ptr,
    M,
    N,
    K,
    stride_am,
    stride_ak,
    stride_bk,
    stride_bn,
    stride_cm,
    stride_cn,
    BLOCK_M: tl.constexpr,
    BLOCK_N: tl.constexpr,
    BLOCK_K: tl.constexpr,
    GROUP_M: tl.constexpr,
):
    pid = tl.program_id(axis=0)
    num_pid_m = tl.cdiv(M, BLOCK_M)
    num_pid_n = tl.cdiv(N, BLOCK_N)
    num_pid_in_group = GROUP_M * num_pid_n
    group_id = pid // num_pid_in_group
    first_pid_m = group_id * GROUP_M
    group_size_m = min(num_pid_m - first_pid_m, GROUP_M)
    pid_m = first_pid_m + ((pid % num_pid_in_group) % group_size_m)
    pid_n = (pid % num_pid_in_group) // group_size_m

    offs_am = (pid_m * BLOCK_M + tl.arange(0, BLOCK_M)) % M
    offs_bn = (pid_n * BLOCK_N + tl.arange(0, BLOCK_N)) % N
    offs_k = tl.arange(0, BLOCK_K)
    a_ptrs = a_ptr + offs_am[:, None] * stride_am + offs_k[None, :] * stride_ak
    b_ptrs = b_ptr + offs_k[:, None] * stride_bk + offs_bn[None, :] * stride_bn

    acc = tl.zeros((BLOCK_M, BLOCK_N), dtype=tl.float32)
    for kk in range(0, tl.cdiv(K, BLOCK_K)):
        a = tl.load(a_ptrs, mask=offs_k[None, :] < K - kk * BLOCK_K, other=0.0)
        b = tl.load(b_ptrs, mask=offs_k[:, None] < K - kk * BLOCK_K, other=0.0)
        acc = tl.dot(a, b, acc)
        a_ptrs += BLOCK_K * stride_ak
        b_ptrs += BLOCK_K * stride_bk

    c = acc.to(c_ptr.dtype.element_ty)
    offs_cm = pid_m * BLOCK_M + tl.arange(0, BLOCK_M)
    offs_cn = pid_n * BLOCK_N + tl.arange(0, BLOCK_N)
    c_ptrs = c_ptr + offs_cm[:, None] * stride_cm + offs_cn[None, :] * stride_cn
    mask = (offs_cm[:, None] < M) & (offs_cn[None, :] < N)
    tl.store(c_ptrs, c, mask=mask)

# config = {"BLOCK_K": 128, "BLOCK_M": 128, "BLOCK_N": 64, "GROUP_M": 8, "arch": "sm_100", "dtype": "fp8e4m3", "num_ctas": 4, "num_stages": 3, "num_warps": 4}
# arch = sm_100


// ===== COMPILED SASS (sm_100a) =====

	.target	sm_100a

	.elftype	@"ET_EXEC"


//--------------------- .note.nv.tkinfo           --------------------------
	.section	.note.nv.tkinfo,"",@"SHT_NOTE"
	.sectionflags	@"SHF_NOTE_NV_TKINFO"
	.tkinfo
        /*0018*/ 	.word	0x00000081
        /*0030*/ 	.string	""
        /*0030*/ 	.string	"ptxas-blackwell"
        /*0030*/ 	.string	"Cuda compilation tools, release 12.9, V12.9.86"
        /*0030*/ 	.string	"Build cuda_12.9.r12.9/compiler.36037853_0"
        /*0030*/ 	.string	"-v  -suppress-debug-info  -lineinfo  -arch sm_100a "



//--------------------- .note.nv.cuver            --------------------------
	.section	.note.nv.cuver,"",@"SHT_NOTE"
	.sectionflags	@"SHF_NOTE_NV_CUVER"
        /*0018*/ 	.short	0x0001
        /*001a*/ 	.short	0x0064
        /*001c*/ 	.short	0x0001
        /*001e*/ 	.short	0x0000
        /*0020*/ 	.short	0x0001
        /*0022*/ 	.short	0x0000


//--------------------- .nv.info                  --------------------------
	.section	.nv.info,"",@"SHT_CUDA_INFO"
	.align	4


	//----- nvinfo : EIATTR_REGCOUNT
	.align		4
        /*0000*/ 	.byte	0x04, 0x2f
        /*0002*/ 	.short	(.L_4 - .L_3)
	.align		4
.L_3:
        /*0004*/ 	.word	index@(matmul_kernel)
        /*0008*/ 	.word	0x000000ff


	//----- nvinfo : EIATTR_FRAME_SIZE
	.align		4
.L_4:
        /*000c*/ 	.byte	0x04, 0x11
        /*000e*/ 	.short	(.L_6 - .L_5)
	.align		4
.L_5:
        /*0010*/ 	.word	index@($__internal_2_$__cuda_sm10x_tcgen05_guardrail_trap_unallocated_columns_being_dealloced)
        /*0014*/ 	.word	0x00000048


	//----- nvinfo : EIATTR_FRAME_SIZE
	.align		4
.L_6:
        /*0018*/ 	.byte	0x04, 0x11
        /*001a*/ 	.short	(.L_8 - .L_7)
	.align		4
.L_7:
        /*001c*/ 	.word	index@($__internal_1_$__cuda_sm10x_tcgen05_guardrail_trap_phase_invalid_during_alloc)
        /*0020*/ 	.word	0x00000048


	//----- nvinfo : EIATTR_FRAME_SIZE
	.align		4
.L_8:
        /*0024*/ 	.byte	0x04, 0x11
        /*0026*/ 	.short	(.L_10 - .L_9)
	.align		4
.L_9:
        /*0028*/ 	.word	index@($__internal_0_$__cuda_sm10x_tcgen05_guardrail_trap_col_being_dealloced_not_returned_by_alloc)
        /*002c*/ 	.word	0x00000048


	//----- nvinfo : EIATTR_FRAME_SIZE
	.align		4
.L_10:
        /*0030*/ 	.byte	0x04, 0x11
        /*0032*/ 	.short	(.L_12 - .L_11)
	.align		4
.L_11:
        /*0034*/ 	.word	index@(matmul_kernel)
        /*0038*/ 	.word	0x00000048


	//----- nvinfo : EIATTR_MIN_STACK_SIZE
	.align		4
.L_12:
        /*003c*/ 	.byte	0x04, 0x12
        /*003e*/ 	.short	(.L_14 - .L_13)
	.align		4
.L_13:
        /*0040*/ 	.word	index@(matmul_kernel)
        /*0044*/ 	.word	0x00000048
.L_14:


//--------------------- .nv.info.matmul_kernel    --------------------------
	.section	.nv.info.matmul_kernel,"",@"SHT_CUDA_INFO"
	.sectionflags	@""
	.align	4


	//----- nvinfo : EIATTR_CUDA_API_VERSION
	.align		4
        /*0000*/ 	.byte	0x04, 0x37
        /*0002*/ 	.short	(.L_16 - .L_15)
.L_15:
        /*0004*/ 	.word	0x00000081


	//----- nvinfo : EIATTR_KPARAM_INFO
	.align		4
.L_16:
        /*0008*/ 	.byte	0x04, 0x17
        /*000a*/ 	.short	(.L_18 - .L_17)
.L_17:
        /*000c*/ 	.word	0x00000000
        /*0010*/ 	.short	0x000d
        /*0012*/ 	.short	0x0048
        /*0014*/ 	.byte	0x00, 0xf4, 0x21, 0x00


	//----- nvinfo : EIATTR_KPARAM_INFO
	.align		4
.L_18:
        /*0018*/ 	.byte	0x04, 0x17
        /*001a*/ 	.short	(.L_20 - .L_19)
.L_19:
        /*001c*/ 	.word	0x00000000
        /*0020*/ 	.short	0x000c
        /*0022*/ 	.short	0x0040
        /*0024*/ 	.byte	0x00, 0xf4, 0x21, 0x00


	//----- nvinfo : EIATTR_KPARAM_INFO
	.align		4
.L_20:
        /*0028*/ 	.byte	0x04, 0x17
        /*002a*/ 	.short	(.L_22 - .L_21)
.L_21:
        /*002c*/ 	.word	0x00000000
        /*0030*/ 	.short	0x000b
        /*0032*/ 	.short	0x0038
        /*0034*/ 	.byte	0x00, 0xf0, 0x11, 0x00


	//----- nvinfo : EIATTR_KPARAM_INFO
	.align		4
.L_22:
        /*0038*/ 	.byte	0x04, 0x17
        /*003a*/ 	.short	(.L_24 - .L_23)
.L_23:
        /*003c*/ 	.word	0x00000000
        /*0040*/ 	.short	0x000a
        /*0042*/ 	.short	0x0034
        /*0044*/ 	.byte	0x00, 0xf0, 0x11, 0x00


	//----- nvinfo : EIATTR_KPARAM_INFO
	.align		4
.L_24:
        /*0048*/ 	.byte	0x04, 0x17
        /*004a*/ 	.short	(.L_26 - .L_25)
.L_25:
        /*004c*/ 	.word	0x00000000
        /*0050*/ 	.short	0x0009
        /*0052*/ 	.short	0x0030
        /*0054*/ 	.byte	0x00, 0xf0, 0x11, 0x00


	//----- nvinfo : EIATTR_KPARAM_INFO
	.align		4
.L_26:
        /*0058*/ 	.byte	0x04, 0x17
        /*005a*/ 	.short	(.L_28 - .L_27)
.L_27:
        /*005c*/ 	.word	0x00000000
        /*0060*/ 	.short	0x0008
        /*0062*/ 	.short	0x002c
        /*0064*/ 	.byte	0x00, 0xf0, 0x11, 0x00


	//----- nvinfo : EIATTR_KPARAM_INFO
	.align		4
.L_28:
        /*0068*/ 	.byte	0x04, 0x17
        /*006a*/ 	.short	(.L_30 - .L_29)
.L_29:
        /*006c*/ 	.word	0x00000000
        /*0070*/ 	.short	0x0007
        /*0072*/ 	.short	0x0028
        /*0074*/ 	.byte	0x00, 0xf0, 0x11, 0x00


	//----- nvinfo : EIATTR_KPARAM_INFO
	.align		4
.L_30:
        /*0078*/ 	.byte	0x04, 0x17
        /*007a*/ 	.short	(.L_32 - .L_31)
.L_31:
        /*007c*/ 	.word	0x00000000
        /*0080*/ 	.short	0x0006
        /*0082*/ 	.short	0x0024
        /*0084*/ 	.byte	0x00, 0xf0, 0x11, 0x00


	//----- nvinfo : EIATTR_KPARAM_INFO
	.align		4
.L_32:
        /*0088*/ 	.byte	0x04, 0x17
        /*008a*/ 	.short	(.L_34 - .L_33)
.L_33:
        /*008c*/ 	.word	0x00000000
        /*0090*/ 	.short	0x0005
        /*0092*/ 	.short	0x0020
        /*0094*/ 	.byte	0x00, 0xf0, 0x11, 0x00


	//----- nvinfo : EIATTR_KPARAM_INFO
	.align		4
.L_34:
        /*0098*/ 	.byte	0x04, 0x17
        /*009a*/ 	.short	(.L_36 - .L_35)
.L_35:
        /*009c*/ 	.word	0x00000000
        /*00a0*/ 	.short	0x0004
        /*00a2*/ 	.short	0x001c
        /*00a4*/ 	.byte	0x00, 0xf0, 0x11, 0x00


	//----- nvinfo : EIATTR_KPARAM_INFO
	.align		4
.L_36:
        /*00a8*/ 	.byte	0x04, 0x17
        /*00aa*/ 	.short	(.L_38 - .L_37)
.L_37:
        /*00ac*/ 	.word	0x00000000
        /*00b0*/ 	.short	0x0003
        /*00b2*/ 	.short	0x0018
        /*00b4*/ 	.byte	0x00, 0xf0, 0x11, 0x00


	//----- nvinfo : EIATTR_KPARAM_INFO
	.align		4
.L_38:
        /*00b8*/ 	.byte	0x04, 0x17
        /*00ba*/ 	.short	(.L_40 - .L_39)
.L_39:
        /*00bc*/ 	.word	0x00000000
        /*00c0*/ 	.short	0x0002
        /*00c2*/ 	.short	0x0010
        /*00c4*/ 	.byte	0x00, 0xf4, 0x21, 0x00


	//----- nvinfo : EIATTR_KPARAM_INFO
	.align		4
.L_40:
        /*00c8*/ 	.byte	0x04, 0x17
        /*00ca*/ 	.short	(.L_42 - .L_41)
.L_41:
        /*00cc*/ 	.word	0x00000000
        /*00d0*/ 	.short	0x0001
        /*00d2*/ 	.short	0x0008
        /*00d4*/ 	.byte	0x00, 0xf4, 0x21, 0x00


	//----- nvinfo : EIATTR_KPARAM_INFO
	.align		4
.L_42:
        /*00d8*/ 	.byte	0x04, 0x17
        /*00da*/ 	.short	(.L_44 - .L_43)
.L_43:
        /*00dc*/ 	.word	0x00000000
        /*00e0*/ 	.short	0x0000
        /*00e2*/ 	.short	0x0000
        /*00e4*/ 	.byte	0x00, 0xf4, 0x21, 0x00


	//----- nvinfo : EIATTR_EXPLICIT_CLUSTER
	.align		4
.L_44:
        /*00e8*/ 	.byte	0x01, 0x3e
	.zero		2


	//----- nvinfo : EIATTR_CTA_PER_CLUSTER
	.align		4
        /*00ec*/ 	.byte	0x04, 0x3d
        /*00ee*/ 	.short	(.L_46 - .L_45)
.L_45:
        /*00f0*/ 	.word	0x00000004
        /*00f4*/ 	.word	0x00000001
        /*00f8*/ 	.word	0x00000001


	//----- nvinfo : EIATTR_AT_ENTRY_FRAGMENTS
	.align		4
.L_46:
        /*00fc*/ 	.byte	0x04, 0x4f
        /*00fe*/ 	.short	(.L_48 - .L_47)


	//   ....[0]....
.L_47:
        /*0100*/ 	.word	0x00000004


	//----- nvinfo : EIATTR_RESERVED_SMEM_USED
	.align		4
.L_48:
        /*0104*/ 	.byte	0x01, 0x41
	.zero		2


	//----- nvinfo : EIATTR_SPARSE_MMA_MASK
	.align		4
        /*0108*/ 	.byte	0x03, 0x50
        /*010a*/ 	.short	0x0000


	//----- nvinfo : EIATTR_TCGEN05_1CTA_USED
	.align		4
        /*010c*/ 	.byte	0x01, 0x51
	.zero		2


	//----- nvinfo : EIATTR_MAXREG_COUNT
	.align		4
        /*0110*/ 	.byte	0x03, 0x1b
        /*0112*/ 	.short	0x00ff


	//----- nvinfo : EIATTR_NUM_BARRIERS
	.align		4
        /*0114*/ 	.byte	0x02, 0x4c
        /*0116*/ 	.byte	0x01
	.zero		1


	//----- nvinfo : EIATTR_ANNOTATIONS
	.align		4
        /*0118*/ 	.byte	0x04, 0x55
        /*011a*/ 	.short	(.L_50 - .L_49)


	//   ....[0]....
.L_49:
        /*011c*/ 	.word	0x00000001
        /*0120*/ 	.byte	0x40, 0x0b, 0x00, 0x00, 0x01, 0x00, 0x00, 0x00, 0x10, 0x0e, 0x00, 0x00, 0x01, 0x00, 0x00, 0x00
        /* <DEDUP_REMOVED lines=20> */
        /*0270*/ 	.byte	0x40, 0xac, 0x00, 0x00, 0x01, 0x00, 0x00, 0x00, 0x60, 0xac, 0x00, 0x00


	//----- nvinfo : EIATTR_INT_WARP_WIDE_INSTR_OFFSETS
	.align		4
.L_50:
        /*027c*/ 	.byte	0x04, 0x31
        /*027e*/ 	.short	(.L_52 - .L_51)


	//   ....[0]....
.L_51:
        /*0280*/ 	.word	0x000014e0


	//   ....[1]....
        /*0284*/ 	.word	0x000014f0


	//   ....[2]....
        /*0288*/ 	.word	0x00004fc0


	//   ....[3]....
        /*028c*/ 	.word	0x0000ba70


	//   ....[4]....
        /*0290*/ 	.word	0x0000bac0


	//----- nvinfo : EIATTR_COOP_GROUP_MASK_REGIDS
	.align		4
.L_52:
        /*0294*/ 	.byte	0x04, 0x29
        /*0296*/ 	.short	(.L_54 - .L_53)


	//   ....[0]....
.L_53:
        /*0298*/ 	.word	0xffffffff


	//   ....[1]....
        /*029c*/ 	.word	0xffffffff


	//   ....[2]....
        /*02a0*/ 	.word	0xffffffff


	//   ....[3]....
        /*02a4*/ 	.word	0xffffffff


	//----- nvinfo : EIATTR_COOP_GROUP_INSTR_OFFSETS
	.align		4
.L_54:
        /*02a8*/ 	.byte	0x04, 0x28
        /*02aa*/ 	.short	(.L_56 - .L_55)


	//   ....[0]....
.L_55:
        /*02ac*/ 	.word	0x00000080


	//   ....[1]....
        /*02b0*/ 	.word	0x00000330


	//   ....[2]....
        /*02b4*/ 	.word	0x0000b910


	//   ....[3]....
        /*02b8*/ 	.word	0x0000bb70


	//----- nvinfo : EIATTR_VRC_CTA_INIT_COUNT
	.align		4
.L_56:
        /*02bc*/ 	.byte	0x02, 0x4a
        /*02be*/ 	.byte	0x80
	.zero		1


	//----- nvinfo : EIATTR_MBARRIER_INSTR_OFFSETS
	.align		4
        /*02c0*/ 	.byte	0x04, 0x39
        /*02c2*/ 	.short	(.L_58 - .L_57)


	//   ....[0]....
.L_57:
        /*02c4*/ 	.word	0x000015f0
        /*02c8*/ 	.word	0x000000ff
        /*02cc*/ 	.word	0x00000000
        /*02d0*/ 	.short	0x0100
        /*02d2*/ 	.byte	0x06
	.zero		1


	//   ....[1]....
        /*02d4*/ 	.word	0x00004ff0
        /*02d8*/ 	.word	0x000000ff
        /*02dc*/ 	.word	0x00006008
        /*02e0*/ 	.short	0x0100
        /*02e2*/ 	.byte	0x09
	.zero		1


	//   ....[2]....
        /*02e4*/ 	.word	0x00006ec0
        /*02e8*/ 	.word	0x000000ff
        /*02ec*/ 	.word	0x00000000
        /*02f0*/ 	.short	0x010a
        /*02f2*/ 	.byte	0x06
	.zero		1


	//   ....[3]....
        /*02f4*/ 	.word	0x0000ac20
        /*02f8*/ 	.word	0x000000ff
        /*02fc*/ 	.word	0x00000000
        /*0300*/ 	.short	0x010a
        /*0302*/ 	.byte	0x06
	.zero		1


	//   ....[4]....
        /*0304*/ 	.word	0x0000acb0
        /*0308*/ 	.word	0x000000ff
        /*030c*/ 	.word	0x00006000
        /*0310*/ 	.short	0x0108
        /*0312*/ 	.byte	0x09
	.zero		1


	//   ....[5]....
        /*0314*/ 	.word	0x0000ad70
        /*0318*/ 	.word	0x000000ff
        /*031c*/ 	.word	0x00006008
        /*0320*/ 	.short	0x0108
        /*0322*/ 	.byte	0x09
	.zero		1


	//   ....[6]....
        /*0324*/ 	.word	0x0000bb90
        /*0328*/ 	.word	0x000000ff
        /*032c*/ 	.word	0x00000000
        /*0330*/ 	.short	0x010a
        /*0332*/ 	.byte	0x06
	.zero		1


	//   ....[7]....
        /*0334*/ 	.word	0x0000bbc0
        /*0338*/ 	.word	0x000000ff
        /*033c*/ 	.word	0x00000000
        /*0340*/ 	.short	0x010a
        /*0342*/ 	.byte	0x06
	.zero		1


	//----- nvinfo : EIATTR_NUM_MBARRIERS
	.align		4
.L_58:
        /*0344*/ 	.byte	0x03, 0x38
        /*0346*/ 	.short	0x0002


	//----- nvinfo : EIATTR_EXIT_INSTR_OFFSETS
	.align		4
        /*0348*/ 	.byte	0x04, 0x1c
        /*034a*/ 	.short	(.L_60 - .L_59)


	//   ....[0]....
.L_59:
        /*034c*/ 	.word	0x0000bb80


	//----- nvinfo : EIATTR_REQNTID
	.align		4
.L_60:
        /*0350*/ 	.byte	0x04, 0x10
        /*0352*/ 	.short	(.L_62 - .L_61)
.L_61:
        /*0354*/ 	.word	0x00000080
        /*0358*/ 	.word	0x00000001
        /*035c*/ 	.word	0x00000001


	//----- nvinfo : EIATTR_CRS_STACK_SIZE
	.align		4
.L_62:
        /*0360*/ 	.byte	0x04, 0x1e
        /*0362*/ 	.short	(.L_64 - .L_63)
.L_63:
        /*0364*/ 	.word	0x00000000


	//----- nvinfo : EIATTR_CBANK_PARAM_SIZE
	.align		4
.L_64:
        /*0368*/ 	.byte	0x03, 0x19
        /*036a*/ 	.short	0x0050


	//----- nvinfo : EIATTR_PARAM_CBANK
	.align		4
        /*036c*/ 	.byte	0x04, 0x0a
        /*036e*/ 	.short	(.L_66 - .L_65)
	.align		4
.L_65:
        /*0370*/ 	.word	index@(.nv.constant0.matmul_kernel)
        /*0374*/ 	.short	0x0380
        /*0376*/ 	.short	0x0050


	//----- nvinfo : EIATTR_SW_WAR
	.align		4
.L_66:
        /*0378*/ 	.byte	0x04, 0x36
        /*037a*/ 	.short	(.L_68 - .L_67)
.L_67:
        /*037c*/ 	.word	0x00000008
.L_68:


//--------------------- .nv.compat                --------------------------
	.section	.nv.compat,"",@"SHT_CUDA_COMPAT_INFO"
	.align	4
        /*0000*/ 	.byte	0x02, 0x02, 0x02, 0x00, 0x02, 0x05, 0x05, 0x00, 0x02, 0x03, 0x00, 0x00, 0x02, 0x06, 0x01, 0x00


//--------------------- .nv.callgraph             --------------------------
	.section	.nv.callgraph,"",@"SHT_CUDA_CALLGRAPH"
	.align	4
	.sectionentsize	8
	.align		4
        /*0000*/ 	.word	0x00000000
	.align		4
        /*0004*/ 	.word	0xffffffff
	.align		4
        /*0008*/ 	.word	0x00000000
	.align		4
        /*000c*/ 	.word	0xfffffffe
	.align		4
        /*0010*/ 	.word	0x00000000
	.align		4
        /*0014*/ 	.word	0xfffffffd
	.align		4
        /*0018*/ 	.word	0x00000000
	.align		4
        /*001c*/ 	.word	0xfffffffc


//--------------------- .text.matmul_kernel       --------------------------
	.section	.text.matmul_kernel,"ax",@progbits
	.align	128
        .global         matmul_kernel
        .type           matmul_kernel,@function
        .size           matmul_kernel,(.L_x_20 - matmul_kernel)
        .other          matmul_kernel,@"STO_CUDA_ENTRY STV_DEFAULT"
matmul_kernel:
.text.matmul_kernel:
[----:B------:R-:W0:Y:S01]  /*0000*/  LDC R1, c[0x0][0x37c] ;  /* 0x0000df00ff017b82 */ /* 0x000e220000000800 */
[----:B------:R-:W1:Y:S01]  /*0010*/  S2R R0, SR_TID.X ;  /* 0x0000000000007919 */ /* 0x000e620000002100 */
[----:B0-----:R-:W-:Y:S01]  /*0020*/  VIADD R1, R1, 0xffffffb8 ;  /* 0xffffffb801017836 */ /* 0x001fe20000000000 */
[----:B------:R-:W0:Y:S01]  /*0030*/  LDCU.64 UR20, c[0x0][0x358] ;  /* 0x00006b00ff1477ac */ /* 0x000e220008000a00 */
[----:B-1----:R-:W-:-:S13]  /*0040*/  ISETP.GE.U32.AND P0, PT, R0, 0x20, PT ;  /* 0x000000200000780c */ /* 0x002fda0003f06070 */
[----:B------:R-:W-:Y:S02]  /*0050*/  VOTEU.ANY UP0, P0 ;  /* 0x0000000000ff7886 */ /* 0x000fe40000000100 */
[----:B------:R-:W-:Y:S05]  /*0060*/  BRA.U UP0, `(.L_x_0) ;  /* 0x0000000100b47547 */ /* 0x000fea000b800000 */
[----:B------:R-:W1:Y:S01]  /*0070*/  S2UR UR6, SR_CgaCtaId ;  /* 0x00000000000679c3 */ /* 0x000e620000008800 */
[----:B------:R-:W-:Y:S01]  /*0080*/  NOP ;  /* 0x0000000000007918 */ /* 0x000fe20000000000 */
[----:B------:R-:W-:Y:S02]  /*0090*/  UMOV UR4, 0x40 ;  /* 0x0000004000047882 */ /* 0x000fe40000000000 */
[----:B-1----:R-:W-:-:S09]  /*00a0*/  ULEA UR4, UR6, UR4, 0x18 ;  /* 0x0000000406047291 */ /* 0x002fd2000f8ec0ff */
[----:B------:R-:W1:Y:S01]  /*00b0*/  LDS.U8 R0, [UR4] ;  /* 0x00000004ff007984 */ /* 0x000e620008000000 */
[----:B------:R-:W-:Y:S02]  /*00c0*/  UMOV UR4, 0x400 ;  /* 0x0000040000047882 */ /* 0x000fe40000000000 */
[----:B------:R-:W-:Y:S01]  /*00d0*/  ULEA UR4, UR6, UR4, 0x18 ;  /* 0x0000000406047291 */ /* 0x000fe2000f8ec0ff */
[----:B-1----:R-:W-:-:S13]  /*00e0*/  ISETP.NE.AND P0, PT, R0, RZ, PT ;  /* 0x000000ff0000720c */ /* 0x002fda0003f05270 */
[----:B------:R-:W-:Y:S05]  /*00f0*/  @P0 BRA `(.L_x_1) ;  /* 0x0000000000780947 */ /* 0x000fea0003800000 */
[----:B------:R-:W-:-:S13]  /*0100*/  ELECT P0, URZ, PT ;  /* 0x0000000000ff782f */ /* 0x000fda0003800000 */
[----:B------:R-:W-:Y:S05]  /*0110*/  @!P0 BRA `(.L_x_2) ;  /* 0x0000000000808947 */ /* 0x000fea0003800000 */
[----:B------:R-:W-:Y:S01]  /*0120*/  UMOV UR5, 0x1 ;  /* 0x0000000100057882 */ /* 0x000fe20000000000 */
[----:B------:R-:W-:-:S04]  /*0130*/  IMAD.MOV.U32 R4, RZ, RZ, 0x1 ;  /* 0x00000001ff047424 */ /* 0x000fc800078e00ff */
[----:B------:R-:W-:Y:S04]  /*0140*/  DEPBAR.LE SB1, 0x36 ;  /* 0x00009d800000791a */ /* 0x000fe80000000000 */
[----:B------:R-:W1:Y:S02]  /*0150*/  UTCATOMSWS.FIND_AND_SET.ALIGN UP1, UR5, UR5 ;  /* 0x00000005000575e3 */ /* 0x000e640008020800 */
[----:B-1----:R-:W-:-:S04]  /*0160*/  PLOP3.LUT P0, PT, PT, PT, UP1, 0x80, 0x8 ;  /* 0x000000000008781c */ /* 0x002fc80003f0f018 */
[----:B------:R-:W-:-:S04]  /*0170*/  SEL R0, RZ, 0xffffffff, !P0 ;  /* 0xffffffffff007807 */ /* 0x000fc80004000000 */
[----:B------:R-:W-:Y:S01]  /*0180*/  ISETP.NE.AND P0, PT, R0, RZ, PT ;  /* 0x000000ff0000720c */ /* 0x000fe20003f05270 */
[----:B------:R-:W-:-:S12]  /*0190*/  IMAD.U32 R0, RZ, RZ, UR5 ;  /* 0x00000005ff007e24 */ /* 0x000fd8000f8e00ff */
[----:B------:R-:W-:Y:S05]  /*01a0*/  @P0 BRA `(.L_x_3) ;  /* 0x0000000000240947 */ /* 0x000fea0003800000 */
.L_x_4:
[----:B------:R-:W-:Y:S05]  /*01b0*/  NANOSLEEP 0x64 ;  /* 0x000000640000795d */ /* 0x000fea0003800000 */
[----:B------:R-:W-:-:S05]  /*01c0*/  UMOV UR5, 0x1 ;  /* 0x0000000100057882 */ /* 0x000fca0000000000 */
[----:B------:R-:W-:Y:S04]  /*01d0*/  DEPBAR.LE SB1, 0x36 ;  /* 0x00009d800000791a */ /* 0x000fe80000000000 */
[----:B------:R-:W1:Y:S02]  /*01e0*/  UTCATOMSWS.FIND_AND_SET.ALIGN UP1, UR5, UR5 ;  /* 0x00000005000575e3 */ /* 0x000e640008020800 */
[----:B-1----:R-:W-:-:S04]  /*01f0*/  PLOP3.LUT P0, PT, PT, PT, UP1, 0x80, 0x8 ;  /* 0x000000000008781c */ /* 0x002fc80003f0f018 */
[----:B------:R-:W-:-:S04]  /*0200*/  SEL R0, RZ, 0xffffffff, !P0 ;  /* 0xffffffffff007807 */ /* 0x000fc80004000000 */
[----:B------:R-:W-:Y:S01]  /*0210*/  ISETP.NE.AND P0, PT, R0, RZ, PT ;  /* 0x000000ff0000720c */ /* 0x000fe20003f05270 */
[----:B------:R-:W-:-:S12]  /*0220*/  IMAD.U32 R0, RZ, RZ, UR5 ;  /* 0x00000005ff007e24 */ /* 0x000fd8000f8e00ff */
[----:B------:R-:W-:Y:S05]  /*0230*/  @!P0 BRA `(.L_x_4) ;  /* 0xfffffffc00dc8947 */ /* 0x000fea000383ffff */
.L_x_3:
[----:B------:R-:W-:Y:S01]  /*0240*/  VIADD R3, R0, 0x10 ;  /* 0x0000001000037836 */ /* 0x000fe20000000000 */
[----:B------:R-:W-:Y:S01]  /*0250*/  UMOV UR5, 0x50 ;  /* 0x0000005000057882 */ /* 0x000fe20000000000 */
[----:B------:R-:W-:Y:S01]  /*0260*/  SHF.L.U32 R2, R4, R0, RZ ;  /* 0x0000000004027219 */ /* 0x000fe200000006ff */
[----:B------:R-:W-:Y:S01]  /*0270*/  ULEA UR5, UR6, UR5, 0x18 ;  /* 0x0000000506057291 */ /* 0x000fe2000f8ec0ff */
[----:B------:R-:W-:Y:S01]  /*0280*/  IMAD.SHL.U32 R0, R0, 0x20, RZ ;  /* 0x0000002000007824 */ /* 0x000fe200078e00ff */
[----:B------:R-:W-:-:S04]  /*0290*/  SHF.L.U32 R3, R4, R3, RZ ;  /* 0x0000000304037219 */ /* 0x000fc800000006ff */
[----:B------:R-:W-:-:S05]  /*02a0*/  LOP3.LUT R2, R3, R2, RZ, 0xfc, !PT ;  /* 0x0000000203027212 */ /* 0x000fca00078efcff */
[----:B------:R1:W-:Y:S04]  /*02b0*/  ATOMS.OR RZ, [UR5], R2 ;  /* 0x00000002ffff798c */ /* 0x0003e8000b000005 */
[----:B------:R1:W-:Y:S01]  /*02c0*/  STS [UR4], R0 ;  /* 0x00000000ff007988 */ /* 0x0003e20008000804 */
[----:B------:R-:W-:Y:S05]  /*02d0*/  BRA `(.L_x_2) ;  /* 0x0000000000107947 */ /* 0x000fea0003800000 */
.L_x_1:
[----:B------:R-:W-:Y:S01]  /*02e0*/  IMAD.MOV.U32 R0, RZ, RZ, -0x1 ;  /* 0xffffffffff007424 */ /* 0x000fe200078e00ff */
[----:B------:R-:W-:-:S04]  /*02f0*/  MOV R2, 0x320 ;  /* 0x0000032000027802 */ /* 0x000fc80000000f00 */
[----:B------:R1:W-:Y:S03]  /*0300*/  STS [UR4], R0 ;  /* 0x00000000ff007988 */ /* 0x0003e60008000804 */
[----:B01----:R-:W-:Y:S05]  /*0310*/  CALL.REL.NOINC `($__internal_1_$__cuda_sm10x_tcgen05_guardrail_trap_phase_invalid_during_alloc) ;  /* 0x000000b800407944 */ /* 0x003fea0003c00000 */
.L_x_2:
[----:B------:R-:W-:Y:S05]  /*0320*/  WARPSYNC.ALL ;  /* 0x0000000000007948 */ /* 0x000fea0003800000 */
[----:B------:R-:W-:Y:S01]  /*0330*/  NOP ;  /* 0x0000000000007918 */ /* 0x000fe20000000000 */
.L_x_0:
[----:B------:R-:W2:Y:S08]  /*0340*/  LDC.64 R104, c[0x0][0x398] ;  /* 0x0000e600ff687b82 */ /* 0x000eb00000000a00 */
[----:B------:R-:W3:Y:S02]  /*0350*/  S2UR UR5, SR_CgaSize ;  /* 0x00000000000579c3 */ /* 0x000ee40000008a00 */
[----:B---3--:R-:W-:-:S12]  /*0360*/  UIMAD UR5, UR5, -0xa0, URZ ;  /* 0xffffff60050578a4 */ /* 0x008fd8000f8e02ff */
[----:B------:R-:W3:Y:S01]  /*0370*/  LDCU UR5, c[0x0][UR5+0x2b0] ;  /* 0x00005600050577ac */ /* 0x000ee20008000800 */
[----:B------:R-:W4:Y:S01]  /*0380*/  S2R R225, SR_TID.X ;  /* 0x0000000000e17919 */ /* 0x000f220000002100 */
[----:B------:R-:W-:Y:S01]  /*0390*/  PRMT R182, RZ, 0x7610, R182 ;  /* 0x00007610ffb67816 */ /* 0x000fe200000000b6 */
[----:B------:R-:W5:Y:S01]  /*03a0*/  LDCU UR22, c[0x0][0x3a0] ;  /* 0x00007400ff1677ac */ /* 0x000f620008000800 */
[----:B------:R-:W1:Y:S01]  /*03b0*/  S2R R14, SR_CgaCtaId ;  /* 0x00000000000e7919 */ /* 0x000e620000008800 */
[----:B------:R-:W-:Y:S01]  /*03c0*/  PRMT R189, RZ, 0x7610, R189 ;  /* 0x00007610ffbd7816 */ /* 0x000fe200000000bd */
[----:B------:R-:W0:Y:S01]  /*03d0*/  S2UR UR4, SR_CTAID.X ;  /* 0x00000000000479c3 */ /* 0x000e220000002500 */
[----:B------:R-:W3:Y:S01]  /*03e0*/  LDCU.64 UR12, c[0x0][0x3a8] ;  /* 0x00007500ff0c77ac */ /* 0x000ee20008000a00 */
[----:B------:R-:W0:Y:S01]  /*03f0*/  LDCU UR11, c[0x0][0x3a4] ;  /* 0x00007480ff0b77ac */ /* 0x000e220008000800 */
[----:B------:R-:W0:Y:S01]  /*0400*/  LDCU.128 UR16, c[0x0][0x380] ;  /* 0x00007000ff1077ac */ /* 0x000e220008000c00 */
[----:B-----5:R-:W-:Y:S01]  /*0410*/  UIADD3 UR24, UPT, UPT, UR22, 0x7f, URZ ;  /* 0x0000007f16187890 */ /* 0x020fe2000fffe0ff */
[----:B-12---:R-:W-:Y:S01]  /*0420*/  VIADD R0, R105, 0x3f ;  /* 0x0000003f69007836 */ /* 0x006fe20000000000 */
[----:B------:R-:W-:-:S02]  /*0430*/  IABS R144, R105 ;  /* 0x0000006900907213 */ /* 0x000fc40000000000 */
[----:B------:R-:W-:Y:S01]  /*0440*/  UISETP.GT.AND UP1, UPT, UR24, 0x7f, UPT ;  /* 0x0000007f1800788c */ /* 0x000fe2000bf24270 */
[----:B---3--:R-:W-:Y:S01]  /*0450*/  IMAD.U32 R67, RZ, RZ, UR12 ;  /* 0x0000000cff437e24 */ /* 0x008fe2000f8e00ff */
[----:B------:R-:W-:Y:S02]  /*0460*/  SHF.R.S32.HI R3, RZ, 0x1f, R0 ;  /* 0x0000001fff037819 */ /* 0x000fe40000011400 */
[----:B0-----:R-:W-:Y:S01]  /*0470*/  I2FP.F32.U32 R5, UR4 ;  /* 0x0000000400057c45 */ /* 0x001fe20008201000 */
[----:B------:R-:W0:Y:S01]  /*0480*/  S2UR UR4, SR_CgaCtaId ;  /* 0x00000000000479c3 */ /* 0x000e220000008800 */
[----:B------:R-:W-:Y:S02]  /*0490*/  LEA.HI R3, R3, R0, RZ, 0x6 ;  /* 0x0000000003037211 */ /* 0x000fe400078f30ff */
[----:B----4-:R-:W-:Y:S01]  /*04a0*/  SHF.R.U32.HI R108, RZ, 0x6, R225 ;  /* 0x00000006ff6c7819 */ /* 0x010fe200000116e1 */
[----:B------:R-:W-:Y:S01]  /*04b0*/  FMUL R5, R5, UR5 ;  /* 0x0000000505057c20 */ /* 0x000fe20008400000 */
[----:B------:R-:W-:Y:S01]  /*04c0*/  SHF.R.S32.HI R3, RZ, 0x6, R3 ;  /* 0x00000006ff037819 */ /* 0x000fe20000011403 */
[----:B------:R-:W-:Y:S01]  /*04d0*/  IMAD.SHL.U32 R147, R14, 0x20, RZ ;  /* 0x000000200e937824 */ /* 0x000fe200078e00ff */
[----:B------:R-:W-:Y:S01]  /*04e0*/  SGXT.U32 R108, R108, 0x1 ;  /* 0x000000016c6c781a */ /* 0x000fe20000000000 */
[----:B------:R-:W-:Y:S01]  /*04f0*/  UMOV UR5, 0x1 ;  /* 0x0000000100057882 */ /* 0x000fe20000000000 */
[----:B------:R-:W-:Y:S01]  /*0500*/  LOP3.LUT R236, R225, 0x7f, RZ, 0xc0, !PT ;  /* 0x0000007fe1ec7812 */ /* 0x000fe200078ec0ff */
[----:B------:R-:W-:Y:S01]  /*0510*/  IMAD.SHL.U32 R4, R3, 0x8, RZ ;  /* 0x0000000803047824 */ /* 0x000fe200078e00ff */
[----:B------:R-:W-:Y:S04]  /*0520*/  F2I.U32.TRUNC.NTZ R5, R5 ;  /* 0x0000000500057305 */ /* 0x000fe8000020f000 */
[----:B------:R-:W-:-:S04]  /*0530*/  IABS R7, R4 ;  /* 0x0000000400077213 */ /* 0x000fc80000000000 */
[----:B------:R-:W1:Y:S08]  /*0540*/  I2F.RP R0, R7 ;  /* 0x0000000700007306 */ /* 0x000e700000209400 */
[----:B-1----:R-:W1:Y:S02]  /*0550*/  MUFU.RCP R0, R0 ;  /* 0x0000000000007308 */ /* 0x002e640000001000 */
[----:B-1----:R-:W-:Y:S01]  /*0560*/  VIADD R2, R0, 0xffffffe ;  /* 0x0ffffffe00027836 */ /* 0x002fe20000000000 */
[----:B------:R-:W-:-:S05]  /*0570*/  IABS R0, R5 ;  /* 0x0000000500007213 */ /* 0x000fca0000000000 */
[----:B------:R1:W2:Y:S02]  /*0580*/  F2I.FTZ.U32.TRUNC.NTZ R3, R2 ;  /* 0x0000000200037305 */ /* 0x0002a4000021f000 */
[----:B-1----:R-:W-:Y:S02]  /*0590*/  IMAD.MOV.U32 R2, RZ, RZ, RZ ;  /* 0x000000ffff027224 */ /* 0x002fe400078e00ff */
[----:B--2---:R-:W-:-:S04]  /*05a0*/  IMAD.MOV R6, RZ, RZ, -R3 ;  /* 0x000000ffff067224 */ /* 0x004fc800078e0a03 */
[----:B------:R-:W-:Y:S01]  /*05b0*/  IMAD R9, R6, R7, RZ ;  /* 0x0000000706097224 */ /* 0x000fe200078e02ff */
[----:B------:R-:W-:-:S03]  /*05c0*/  IABS R6, R4 ;  /* 0x0000000400067213 */ /* 0x000fc60000000000 */
[----:B------:R-:W-:Y:S01]  /*05d0*/  IMAD.HI.U32 R3, R3, R9, R2 ;  /* 0x0000000903037227 */ /* 0x000fe200078e0002 */
[----:B------:R-:W-:-:S03]  /*05e0*/  IABS R9, R104 ;  /* 0x0000006800097213 */ /* 0x000fc60000000000 */
[----:B------:R-:W-:Y:S01]  /*05f0*/  IMAD.MOV R2, RZ, RZ, -R6 ;  /* 0x000000ffff027224 */ /* 0x000fe200078e0a06 */
[----:B------:R-:W-:Y:S01]  /*0600*/  MOV R6, 0x400 ;  /* 0x0000040000067802 */ /* 0x000fe20000000f00 */
[----:B------:R-:W-:-:S03]  /*0610*/  IMAD.HI.U32 R3, R3, R0, RZ ;  /* 0x0000000003037227 */ /* 0x000fc600078e00ff */
[----:B------:R-:W-:Y:S01]  /*0620*/  R2UR UR9, R6 ;  /* 0x00000000060972ca */ /* 0x000fe200000e0000 */
[----:B------:R-:W-:Y:S01]  /*0630*/  IMAD R0, R3, R2, R0 ;  /* 0x0000000203007224 */ /* 0x000fe200078e0200 */
[----:B------:R-:W1:Y:S01]  /*0640*/  I2F.RP R6, R144 ;  /* 0x0000009000067306 */ /* 0x000e620000209400 */
[----:B------:R-:W-:Y:S03]  /*0650*/  BAR.SYNC.DEFER_BLOCKING 0x0 ;  /* 0x0000000000007b1d */ /* 0x000fe60000010000 */
[----:B------:R-:W-:-:S07]  /*0660*/  ISETP.GT.U32.AND P1, PT, R7, R0, PT ;  /* 0x000000000700720c */ /* 0x000fce0003f24070 */
[----:B0-----:R-:W-:Y:S01]  /*0670*/  ULEA UR9, UR4, UR9, 0x18 ;  /* 0x0000000904097291 */ /* 0x001fe2000f8ec0ff */
[----:B-1----:R-:W-:Y:S03]  /*0680*/  MUFU.RCP R6, R6 ;  /* 0x0000000600067308 */ /* 0x002fe60000001000 */
[----:B------:R-:W-:Y:S02]  /*0690*/  UIADD3 UR6, UPT, UPT, UR9, 0x6000, URZ ;  /* 0x0000600009067890 */ /* 0x000fe4000fffe0ff */
[----:B------:R-:W-:Y:S02]  /*06a0*/  @!P1 IMAD.IADD R0, R0, 0x1, -R7 ;  /* 0x0000000100009824 */ /* 0x000fe400078e0a07 */
[----:B------:R-:W-:Y:S01]  /*06b0*/  @!P1 VIADD R3, R3, 0x1 ;  /* 0x0000000103039836 */ /* 0x000fe20000000000 */
[----:B------:R-:W-:Y:S02]  /*06c0*/  ISETP.NE.AND P1, PT, R4, RZ, PT ;  /* 0x000000ff0400720c */ /* 0x000fe40003f25270 */
[----:B------:R-:W-:-:S02]  /*06d0*/  ISETP.GE.U32.AND P0, PT, R0, R7, PT ;  /* 0x000000070000720c */ /* 0x000fc40003f06070 */
[----:B------:R-:W-:-:S04]  /*06e0*/  LOP3.LUT R0, R5, R4, RZ, 0x3c, !PT ;  /* 0x0000000405007212 */ /* 0x000fc800078e3cff */
[----:B------:R-:W-:Y:S01]  /*06f0*/  ISETP.GE.AND P2, PT, R0, RZ, PT ;  /* 0x000000ff0000720c */ /* 0x000fe20003f46270 */
[----:B------:R-:W-:-:S06]  /*0700*/  VIADD R0, R104, 0x7f ;  /* 0x0000007f68007836 */ /* 0x000fcc0000000000 */
[----:B------:R-:W-:-:S04]  /*0710*/  @P0 VIADD R3, R3, 0x1 ;  /* 0x0000000103030836 */ /* 0x000fc80000000000 */
[----:B------:R-:W-:Y:S01]  /*0720*/  IMAD.MOV.U32 R2, RZ, RZ, R3 ;  /* 0x000000ffff027224 */ /* 0x000fe200078e0003 */
[----:B------:R-:W-:-:S03]  /*0730*/  SHF.R.S32.HI R3, RZ, 0x1f, R0 ;  /* 0x0000001fff037819 */ /* 0x000fc60000011400 */
[----:B------:R-:W-:Y:S01]  /*0740*/  @!P2 IMAD.MOV R2, RZ, RZ, -R2 ;  /* 0x000000ffff02a224 */ /* 0x000fe200078e0a02 */
[----:B------:R-:W-:Y:S02]  /*0750*/  @!P1 LOP3.LUT R2, RZ, R4, RZ, 0x33, !PT ;  /* 0x00000004ff029212 */ /* 0x000fe400078e33ff */
[----:B------:R-:W-:-:S03]  /*0760*/  LEA.HI R3, R3, R0, RZ, 0x7 ;  /* 0x0000000003037211 */ /* 0x000fc600078f38ff */
[----:B------:R-:W-:Y:S02]  /*0770*/  IMAD.SHL.U32 R8, R2, 0x8, RZ ;  /* 0x0000000802087824 */ /* 0x000fe400078e00ff */
[----:B------:R-:W-:-:S03]  /*0780*/  IMAD.MOV R2, RZ, RZ, -R2 ;  /* 0x000000ffff027224 */ /* 0x000fc600078e0a02 */
[----:B------:R-:W-:Y:S01]  /*0790*/  LEA.HI.SX32 R3, R3, -R8, 0x19 ;  /* 0x8000000803037211 */ /* 0x000fe200078fcaff */
[----:B------:R-:W-:Y:S02]  /*07a0*/  IMAD R10, R4, R2, R5 ;  /* 0x00000002040a7224 */ /* 0x000fe400078e0205 */
[----:B------:R-:W-:Y:S01]  /*07b0*/  IMAD.MOV.U32 R2, RZ, RZ, RZ ;  /* 0x000000ffff027224 */ /* 0x000fe200078e00ff */
[----:B------:R-:W-:Y:S01]  /*07c0*/  VIMNMX R13, PT, PT, R3, 0x8, PT ;  /* 0x00000008030d7848 */ /* 0x000fe20003fe0100 */
[----:B------:R-:W0:Y:S03]  /*07d0*/  I2F.RP R4, R9 ;  /* 0x0000000900047306 */ /* 0x000e260000209400 */
[-C--:B------:R-:W-:Y:S02]  /*07e0*/  IABS R7, R13.reuse ;  /* 0x0000000d00077213 */ /* 0x080fe40000000000 */
[----:B------:R-:W-:-:S03]  /*07f0*/  IABS R11, R13 ;  /* 0x0000000d000b7213 */ /* 0x000fc60000000000 */
[----:B------:R-:W1:Y:S08]  /*0800*/  I2F.RP R0, R7 ;  /* 0x0000000700007306 */ /* 0x000e700000209400 */
[----:B0-----:R-:W-:Y:S08]  /*0810*/  MUFU.RCP R4, R4 ;  /* 0x0000000400047308 */ /* 0x001ff00000001000 */
[----:B-1----:R-:W0:Y:S02]  /*0820*/  MUFU.RCP R0, R0 ;  /* 0x0000000000007308 */ /* 0x002e240000001000 */
[----:B0-----:R-:W-:Y:S01]  /*0830*/  VIADD R3, R0, 0xffffffe ;  /* 0x0ffffffe00037836 */ /* 0x001fe20000000000 */
[----:B------:R-:W-:-:S05]  /*0840*/  IABS R0, R10 ;  /* 0x0000000a00007213 */ /* 0x000fca0000000000 */
[----:B------:R-:W0:Y:S02]  /*0850*/  F2I.FTZ.U32.TRUNC.NTZ R3, R3 ;  /* 0x0000000300037305 */ /* 0x000e24000021f000 */
[----:B0-----:R-:W-:-:S04]  /*0860*/  IMAD.MOV R12, RZ, RZ, -R3 ;  /* 0x000000ffff0c7224 */ /* 0x001fc800078e0a03 */
[----:B------:R-:W-:-:S04]  /*0870*/  IMAD R5, R12, R7, RZ ;  /* 0x000000070c057224 */ /* 0x000fc800078e02ff */
[----:B------:R-:W-:-:S04]  /*0880*/  IMAD.HI.U32 R2, R3, R5, R2 ;  /* 0x0000000503027227 */ /* 0x000fc800078e0002 */
[----:B------:R-:W-:Y:S02]  /*0890*/  IMAD.MOV.U32 R3, RZ, RZ, R0 ;  /* 0x000000ffff037224 */ /* 0x000fe400078e0000 */
[----:B------:R-:W-:Y:S02]  /*08a0*/  IMAD.MOV R0, RZ, RZ, -R11 ;  /* 0x000000ffff007224 */ /* 0x000fe400078e0a0b */
[----:B------:R-:W-:Y:S01]  /*08b0*/  IMAD.HI.U32 R2, R2, R3, RZ ;  /* 0x0000000302027227 */ /* 0x000fe200078e00ff */
[----:B------:R-:W0:Y:S03]  /*08c0*/  LDS R11, [UR9] ;  /* 0x00000009ff0b7984 */ /* 0x000e260008000800 */
[----:B------:R-:W-:Y:S02]  /*08d0*/  IMAD R0, R2, R0, R3 ;  /* 0x0000000002007224 */ /* 0x000fe400078e0203 */
[----:B------:R-:W-:-:S02]  /*08e0*/  VIADD R3, R4, 0xffffffe ;  /* 0x0ffffffe04037836 */ /* 0x000fc40000000000 */
[----:B------:R-:W-:Y:S01]  /*08f0*/  VIADD R4, R6, 0xffffffe ;  /* 0x0ffffffe06047836 */ /* 0x000fe20000000000 */
[----:B------:R-:W-:Y:S01]  /*0900*/  BAR.SYNC.DEFER_BLOCKING 0x0 ;  /* 0x0000000000007b1d */ /* 0x000fe20000010000 */
[----:B------:R-:W-:Y:S02]  /*0910*/  ISETP.GT.U32.AND P1, PT, R7, R0, PT ;  /* 0x000000000700720c */ /* 0x000fe40003f24070 */
[----:B------:R-:W-:-:S03]  /*0920*/  SHF.R.U32.HI R6, RZ, 0x5, R225 ;  /* 0x00000005ff067819 */ /* 0x000fc600000116e1 */
[----:B------:R-:W1:Y:S01]  /*0930*/  F2I.FTZ.U32.TRUNC.NTZ R3, R3 ;  /* 0x0000000300037305 */ /* 0x000e62000021f000 */
[----:B------:R-:W-:-:S07]  /*0940*/  R2UR UR7, R6 ;  /* 0x00000000060772ca */ /* 0x000fce00000e0000 */
[----:B------:R-:W-:Y:S01]  /*0950*/  @!P1 IMAD.IADD R0, R0, 0x1, -R7 ;  /* 0x0000000100009824 */ /* 0x000fe200078e0a07 */
[----:B------:R1:W2:Y:S01]  /*0960*/  F2I.FTZ.U32.TRUNC.NTZ R5, R4 ;  /* 0x0000000400057305 */ /* 0x0002a2000021f000 */
[----:B------:R-:W-:Y:S01]  /*0970*/  @!P1 VIADD R2, R2, 0x1 ;  /* 0x0000000102029836 */ /* 0x000fe20000000000 */
[----:B------:R-:W-:Y:S02]  /*0980*/  ISETP.NE.AND P1, PT, R13, RZ, PT ;  /* 0x000000ff0d00720c */ /* 0x000fe40003f25270 */
[----:B------:R-:W-:Y:S01]  /*0990*/  ISETP.GE.U32.AND P0, PT, R0, R7, PT ;  /* 0x000000070000720c */ /* 0x000fe20003f06070 */
[----:B------:R-:W-:Y:S01]  /*09a0*/  USHF.L.U32 UR4, UR7, 0x15, URZ ;  /* 0x0000001507047899 */ /* 0x000fe200080006ff */
[----:B------:R-:W-:Y:S01]  /*09b0*/  LOP3.LUT R0, R10, R13, RZ, 0x3c, !PT ;  /* 0x0000000d0a007212 */ /* 0x000fe200078e3cff */
[----:B-1----:R-:W-:-:S03]  /*09c0*/  IMAD.MOV R4, RZ, RZ, -R3 ;  /* 0x000000ffff047224 */ /* 0x002fc600078e0a03 */
[----:B------:R-:W-:Y:S01]  /*09d0*/  ISETP.GE.AND P2, PT, R0, RZ, PT ;  /* 0x000000ff0000720c */ /* 0x000fe20003f46270 */
[----:B------:R-:W-:Y:S01]  /*09e0*/  ULOP3.LUT UR4, UR4, 0x600000, URZ, 0xc0, !UPT ;  /* 0x0060000004047892 */ /* 0x000fe2000f8ec0ff */
[----:B------:R-:W-:Y:S01]  /*09f0*/  SHF.R.U32.HI R0, RZ, 0x6, R225 ;  /* 0x00000006ff007819 */ /* 0x000fe200000116e1 */
[----:B--2---:R-:W-:-:S03]  /*0a00*/  IMAD.MOV R7, RZ, RZ, -R5 ;  /* 0x000000ffff077224 */ /* 0x004fc600078e0a05 */
[----:B------:R-:W-:Y:S01]  /*0a10*/  SGXT.U32 R0, R0, 0x1 ;  /* 0x000000010000781a */ /* 0x000fe20000000000 */
[----:B------:R-:W-:Y:S01]  /*0a20*/  @P0 VIADD R2, R2, 0x1 ;  /* 0x0000000102020836 */ /* 0x000fe20000000000 */
[----:B------:R-:W-:Y:S02]  /*0a30*/  PLOP3.LUT P0, PT, PT, PT, UP1, 0x80, 0x8 ;  /* 0x000000000008781c */ /* 0x000fe40003f0f018 */
[----:B0-----:R-:W-:Y:S01]  /*0a40*/  R2UR UR8, R11 ;  /* 0x000000000b0872ca */ /* 0x001fe200000e0000 */
[----:B------:R-:W-:Y:S01]  /*0a50*/  IMAD.MOV.U32 R6, RZ, RZ, R2 ;  /* 0x000000ffff067224 */ /* 0x000fe200078e0002 */
[----:B------:R-:W-:Y:S01]  /*0a60*/  ISETP.LT.AND P0, PT, R0, UR22, P0 ;  /* 0x0000001600007c0c */ /* 0x000fe20008701270 */
[----:B------:R-:W-:Y:S01]  /*0a70*/  IMAD.MOV.U32 R2, RZ, RZ, R4 ;  /* 0x000000ffff027224 */ /* 0x000fe200078e0004 */
[----:B------:R-:W-:Y:S01]  /*0a80*/  LOP3.LUT R0, R225, 0x3f, RZ, 0xc0, !PT ;  /* 0x0000003fe1007812 */ /* 0x000fe200078ec0ff */
[----:B------:R-:W-:Y:S01]  /*0a90*/  @!P2 IMAD.MOV R6, RZ, RZ, -R6 ;  /* 0x000000ffff06a224 */ /* 0x000fe200078e0a06 */
[----:B------:R-:W-:Y:S01]  /*0aa0*/  @!P1 LOP3.LUT R6, RZ, R13, RZ, 0x33, !PT ;  /* 0x0000000dff069212 */ /* 0x000fe200078e33ff */
[----:B------:R-:W-:-:S02]  /*0ab0*/  IMAD.MOV.U32 R11, RZ, RZ, R7 ;  /* 0x000000ffff0b7224 */ /* 0x000fc400078e0007 */
[----:B------:R-:W-:Y:S02]  /*0ac0*/  IMAD R7, R2, R9, RZ ;  /* 0x0000000902077224 */ /* 0x000fe400078e02ff */
[----:B------:R-:W-:Y:S02]  /*0ad0*/  IMAD.MOV.U32 R2, RZ, RZ, RZ ;  /* 0x000000ffff027224 */ /* 0x000fe400078e00ff */
[----:B------:R-:W-:Y:S01]  /*0ae0*/  IMAD.SHL.U32 R15, R6, 0x40, RZ ;  /* 0x00000040060f7824 */ /* 0x000fe200078e00ff */
[----:B------:R-:W-:Y:S01]  /*0af0*/  UIADD3 UR10, UPT, UPT, UR8, UR4, URZ ;  /* 0x00000004080a7290 */ /* 0x000fe2000fffe0ff */
[----:B------:R-:W-:Y:S01]  /*0b00*/  IMAD.HI.U32 R2, R3, R7, R2 ;  /* 0x0000000703027227 */ /* 0x000fe200078e0002 */
[--C-:B------:R-:W-:Y:S02]  /*0b10*/  LOP3.LUT R3, R0, 0x40, R147.reuse, 0xf8, !PT ;  /* 0x0000004000037812 */ /* 0x100fe400078ef893 */
[----:B------:R-:W-:Y:S01]  /*0b20*/  LOP3.LUT R147, R15, 0x20, R147, 0xf8, !PT ;  /* 0x000000200f937812 */ /* 0x000fe200078ef893 */
[----:B------:R-:W-:Y:S01]  /*0b30*/  IMAD R7, R11, R144, RZ ;  /* 0x000000900b077224 */ /* 0x000fe200078e02ff */
[----:B------:R0:W-:Y:S01]  /*0b40*/  STL [R1+0x20], R15 ;  /* 0x0000200f01007387 */ /* 0x0001e20000100800 */
[----:B------:R-:W-:Y:S01]  /*0b50*/  IMAD.MOV.U32 R4, RZ, RZ, RZ ;  /* 0x000000ffff047224 */ /* 0x000fe200078e00ff */
[C---:B------:R-:W-:Y:S01]  /*0b60*/  LOP3.LUT R130, R147.reuse, 0x2, RZ, 0xfc, !PT ;  /* 0x0000000293827812 */ /* 0x040fe200078efcff */
[----:B------:R-:W-:Y:S01]  /*0b70*/  IMAD.MOV R0, RZ, RZ, -R6 ;  /* 0x000000ffff007224 */ /* 0x000fe200078e0a06 */
[----:B------:R-:W-:Y:S01]  /*0b80*/  LOP3.LUT R140, R147, 0x3, RZ, 0xfc, !PT ;  /* 0x00000003938c7812 */ /* 0x000fe200078efcff */
[----:B------:R-:W-:Y:S01]  /*0b90*/  IMAD.HI.U32 R146, R5, R7, R4 ;  /* 0x0000000705927227 */ /* 0x000fe200078e0004 */
[----:B------:R-:W-:-:S02]  /*0ba0*/  IABS R11, R130 ;  /* 0x00000082000b7213 */ /* 0x000fc40000000000 */
[----:B------:R-:W-:Y:S01]  /*0bb0*/  IABS R137, R140 ;  /* 0x0000008c00897213 */ /* 0x000fe20000000000 */
[----:B------:R-:W-:Y:S01]  /*0bc0*/  IMAD R0, R13, R0, R10 ;  /* 0x000000000d007224 */ /* 0x000fe200078e020a */
[C---:B------:R-:W-:Y:S01]  /*0bd0*/  LOP3.LUT R127, R147.reuse, 0x8, RZ, 0xfc, !PT ;  /* 0x00000008937f7812 */ /* 0x040fe200078efcff */
[C---:B------:R-:W-:Y:S01]  /*0be0*/  IMAD.HI.U32 R6, R146.reuse, R11, RZ ;  /* 0x0000000b92067227 */ /* 0x040fe200078e00ff */
[----:B------:R-:W-:Y:S02]  /*0bf0*/  IABS R141, R147 ;  /* 0x00000093008d7213 */ /* 0x000fe40000000000 */
[C---:B------:R-:W-:Y:S01]  /*0c00*/  LOP3.LUT R142, R147.reuse, 0x4, RZ, 0xfc, !PT ;  /* 0x00000004938e7812 */ /* 0x040fe200078efcff */
[----:B------:R-:W-:Y:S01]  /*0c10*/  IMAD.MOV R6, RZ, RZ, -R6 ;  /* 0x000000ffff067224 */ /* 0x000fe200078e0a06 */
[----:B------:R-:W-:Y:S01]  /*0c20*/  LOP3.LUT R138, R147, 0x6, RZ, 0xfc, !PT ;  /* 0x00000006938a7812 */ /* 0x000fe200078efcff */
[----:B------:R-:W-:Y:S01]  /*0c30*/  IMAD.HI.U32 R7, R146, R137, RZ ;  /* 0x0000008992077227 */ /* 0x000fe200078e00ff */
[----:B------:R-:W-:-:S02]  /*0c40*/  IABS R93, R142 ;  /* 0x0000008e005d7213 */ /* 0x000fc40000000000 */
[C---:B------:R-:W-:Y:S01]  /*0c50*/  LOP3.LUT R126, R147.reuse, 0x5, RZ, 0xfc, !PT ;  /* 0x00000005937e7812 */ /* 0x040fe200078efcff */
[----:B------:R-:W-:Y:S01]  /*0c60*/  IMAD R136, R144, R6, R11 ;  /* 0x0000000690887224 */ /* 0x000fe200078e020b */
[----:B------:R-:W-:Y:S01]  /*0c70*/  IABS R11, R127 ;  /* 0x0000007f000b7213 */ /* 0x000fe20000000000 */
[----:B------:R-:W-:Y:S01]  /*0c80*/  IMAD.MOV R7, RZ, RZ, -R7 ;  /* 0x000000ffff077224 */ /* 0x000fe200078e0a07 */
[C---:B------:R-:W-:Y:S01]  /*0c90*/  LOP3.LUT R133, R147.reuse, 0x9, RZ, 0xfc, !PT ;  /* 0x0000000993857812 */ /* 0x040fe200078efcff */
[----:B------:R-:W-:Y:S01]  /*0ca0*/  IMAD.HI.U32 R4, R146, R141, RZ ;  /* 0x0000008d92047227 */ /* 0x000fe200078e00ff */
[----:B------:R-:W-:Y:S02]  /*0cb0*/  IABS R135, R126 ;  /* 0x0000007e00877213 */ /* 0x000fe40000000000 */
[----:B------:R-:W-:Y:S01]  /*0cc0*/  LOP3.LUT R120, R147, 0x1, RZ, 0xfc, !PT ;  /* 0x0000000193787812 */ /* 0x000fe200078efcff */
[----:B------:R-:W-:Y:S01]  /*0cd0*/  IMAD.IADD R0, R8, 0x1, R0 ;  /* 0x0000000108007824 */ /* 0x000fe200078e0200 */
[----:B------:R-:W-:Y:S01]  /*0ce0*/  IABS R129, R133 ;  /* 0x0000008500817213 */ /* 0x000fe20000000000 */
[----:B------:R-:W-:Y:S01]  /*0cf0*/  IMAD R137, R144, R7, R137 ;  /* 0x0000000790897224 */ /* 0x000fe200078e0289 */
[----:B------:R-:W-:Y:S01]  /*0d00*/  IABS R7, R138 ;  /* 0x0000008a00077213 */ /* 0x000fe20000000000 */
[----:B------:R-:W-:Y:S01]  /*0d10*/  IMAD.HI.U32 R6, R146, R11, RZ ;  /* 0x0000000b92067227 */ /* 0x000fe200078e00ff */
[----:B------:R-:W-:-:S02]  /*0d20*/  IABS R91, R120 ;  /* 0x00000078005b7213 */ /* 0x000fc40000000000 */
[C---:B------:R-:W-:Y:S01]  /*0d30*/  LOP3.LUT R134, R147.reuse, 0xa, RZ, 0xfc, !PT ;  /* 0x0000000a93867812 */ /* 0x040fe200078efcff */
[----:B------:R-:W-:Y:S01]  /*0d40*/  IMAD.MOV R4, RZ, RZ, -R4 ;  /* 0x000000ffff047224 */ /* 0x000fe200078e0a04 */
[C---:B------:R-:W-:Y:S01]  /*0d50*/  LOP3.LUT R139, R147.reuse, 0x7, RZ, 0xfc, !PT ;  /* 0x00000007938b7812 */ /* 0x040fe200078efcff */
[----:B------:R-:W-:Y:S01]  /*0d60*/  IMAD R12, R0, 0x80, R3 ;  /* 0x00000080000c7824 */ /* 0x000fe200078e0203 */
[C---:B------:R-:W-:Y:S01]  /*0d70*/  LOP3.LUT R128, R147.reuse, 0xb, RZ, 0xfc, !PT ;  /* 0x0000000b93807812 */ /* 0x040fe200078efcff */
[----:B------:R-:W-:Y:S01]  /*0d80*/  IMAD.HI.U32 R0, R146, R93, RZ ;  /* 0x0000005d92007227 */ /* 0x000fe200078e00ff */
[----:B------:R-:W-:Y:S02]  /*0d90*/  IABS R95, R139 ;  /* 0x0000008b005f7213 */ /* 0x000fe40000000000 */
[C---:B------:R-:W-:Y:S01]  /*0da0*/  LOP3.LUT R125, R147.reuse, 0xc, RZ, 0xfc, !PT ;  /* 0x0000000c937d7812 */ /* 0x040fe200078efcff */
[----:B------:R-:W-:Y:S01]  /*0db0*/  IMAD.MOV R6, RZ, RZ, -R6 ;  /* 0x000000ffff067224 */ /* 0x000fe200078e0a06 */
[----:B------:R-:W-:Y:S01]  /*0dc0*/  IABS R121, R128 ;  /* 0x0000008000797213 */ /* 0x000fe20000000000 */
[----:B------:R-:W-:Y:S01]  /*0dd0*/  IMAD R141, R144, R4, R141 ;  /* 0x00000004908d7224 */ /* 0x000fe200078e028d */
[C---:B------:R-:W-:Y:S01]  /*0de0*/  LOP3.LUT R123, R147.reuse, 0xe, RZ, 0xfc, !PT ;  /* 0x0000000e937b7812 */ /* 0x040fe200078efcff */
[----:B------:R-:W-:Y:S01]  /*0df0*/  IMAD.HI.U32 R4, R146, R7, RZ ;  /* 0x0000000792047227 */ /* 0x000fe200078e00ff */
[C---:B------:R-:W-:Y:S01]  /*0e00*/  LOP3.LUT R97, R147.reuse, 0xf, RZ, 0xfc, !PT ;  /* 0x0000000f93617812 */ /* 0x040fe200078efcff */
[----:B------:R0:W-:Y:S01]  /*0e10*/  STL [R1+0x1c], R12 ;  /* 0x00001c0c01007387 */ /* 0x0001e20000100800 */
[----:B------:R-:W-:Y:S01]  /*0e20*/  LOP3.LUT R119, R147, 0x10, RZ, 0xfc, !PT ;  /* 0x0000001093777812 */ /* 0x000fe200078efcff */
[----:B------:R-:W-:Y:S01]  /*0e30*/  IMAD.MOV R0, RZ, RZ, -R0 ;  /* 0x000000ffff007224 */ /* 0x000fe200078e0a00 */
[----:B------:R-:W-:Y:S01]  /*0e40*/  IABS R115, R97 ;  /* 0x0000006100737213 */ /* 0x000fe20000000000 */
[----:B------:R-:W-:Y:S01]  /*0e50*/  IMAD R124, R144, R6, R11 ;  /* 0x00000006907c7224 */ /* 0x000fe200078e020b */
[----:B------:R-:W-:Y:S01]  /*0e60*/  IABS R6, R12 ;  /* 0x0000000c00067213 */ /* 0x000fe20000000000 */
[----:B------:R-:W-:Y:S01]  /*0e70*/  IMAD.MOV R4, RZ, RZ, -R4 ;  /* 0x000000ffff047224 */ /* 0x000fe200078e0a04 */
[----:B------:R-:W-:Y:S01]  /*0e80*/  IABS R11, R125 ;  /* 0x0000007d000b7213 */ /* 0x000fe20000000000 */
[----:B------:R-:W-:Y:S01]  /*0e90*/  IMAD.HI.U32 R3, R146, R135, RZ ;  /* 0x0000008792037227 */ /* 0x000fe200078e00ff */
[----:B------:R-:W-:-:S02]  /*0ea0*/  IABS R101, R119 ;  /* 0x0000007700657213 */ /* 0x000fc40000000000 */
[C---:B------:R-:W-:Y:S01]  /*0eb0*/  LOP3.LUT R117, R147.reuse, 0x13, RZ, 0xfc, !PT ;  /* 0x0000001393757812 */ /* 0x040fe200078efcff */
[----:B------:R-:W-:Y:S01]  /*0ec0*/  IMAD R93, R144, R0, R93 ;  /* 0x00000000905d7224 */ /* 0x000fe200078e025d */
[C---:B------:R-:W-:Y:S01]  /*0ed0*/  LOP3.LUT R112, R147.reuse, 0x14, RZ, 0xfc, !PT ;  /* 0x0000001493707812 */ /* 0x040fe200078efcff */
[----:B------:R-:W-:Y:S01]  /*0ee0*/  IMAD.HI.U32 R0, R146, R129, RZ ;  /* 0x0000008192007227 */ /* 0x000fe200078e00ff */
[C---:B------:R-:W-:Y:S02]  /*0ef0*/  LOP3.LUT R106, R147.reuse, 0x15, RZ, 0xfc, !PT ;  /* 0x00000015936a7812 */ /* 0x040fe400078efcff */
[----:B------:R-:W-:Y:S01]  /*0f00*/  IABS R109, R112 ;  /* 0x00000070006d7213 */ /* 0x000fe20000000000 */
[----:B------:R-:W-:Y:S01]  /*0f10*/  IMAD R132, R144, R4, R7 ;  /* 0x0000000490847224 */ /* 0x000fe200078e0207 */
[----:B------:R-:W-:Y:S01]  /*0f20*/  IABS R7, R134 ;  /* 0x0000008600077213 */ /* 0x000fe20000000000 */
[----:B------:R-:W-:Y:S01]  /*0f30*/  IMAD.HI.U32 R2, R2, R6, RZ ;  /* 0x0000000602027227 */ /* 0x000fe200078e00ff */
[----:B------:R-:W-:-:S02]  /*0f40*/  LOP3.LUT R131, R147, 0xd, RZ, 0xfc, !PT ;  /* 0x0000000d93837812 */ /* 0x000fc400078efcff */
[----:B------:R-:W-:Y:S01]  /*0f50*/  IABS R103, R106 ;  /* 0x0000006a00677213 */ /* 0x000fe20000000000 */
[----:B------:R-:W-:Y:S01]  /*0f60*/  IMAD.MOV R3, RZ, RZ, -R3 ;  /* 0x000000ffff037224 */ /* 0x000fe200078e0a03 */
[----:B------:R-:W-:Y:S01]  /*0f70*/  IABS R113, R131 ;  /* 0x0000008300717213 */ /* 0x000fe20000000000 */
[----:B------:R-:W-:Y:S01]  /*0f80*/  IMAD.HI.U32 R5, R146, R91, RZ ;  /* 0x0000005b92057227 */ /* 0x000fe200078e00ff */
[C---:B------:R-:W-:Y:S02]  /*0f90*/  LOP3.LUT R99, R147.reuse, 0x11, RZ, 0xfc, !PT ;  /* 0x0000001193637812 */ /* 0x040fe400078efcff */
[----:B------:R-:W-:Y:S01]  /*0fa0*/  LOP3.LUT R116, R147, 0x12, RZ, 0xfc, !PT ;  /* 0x0000001293747812 */ /* 0x000fe200078efcff */
[----:B------:R-:W-:Y:S01]  /*0fb0*/  IMAD.MOV R0, RZ, RZ, -R0 ;  /* 0x000000ffff007224 */ /* 0x000fe200078e0a00 */
[----:B------:R-:W-:Y:S01]  /*0fc0*/  ISETP.GE.AND P2, PT, R12, RZ, PT ;  /* 0x000000ff0c00720c */ /* 0x000fe20003f46270 */
[----:B------:R-:W-:Y:S01]  /*0fd0*/  IMAD.MOV R2, RZ, RZ, -R2 ;  /* 0x000000ffff027224 */ /* 0x000fe200078e0a02 */
[----:B------:R-:W-:Y:S01]  /*0fe0*/  IABS R111, R99 ;  /* 0x00000063006f7213 */ /* 0x000fe20000000000 */
[----:B------:R-:W-:Y:S01]  /*0ff0*/  IMAD R135, R144, R3, R135 ;  /* 0x0000000390877224 */ /* 0x000fe200078e0287 */
[----:B------:R-:W-:Y:S01]  /*1000*/  IABS R107, R116 ;  /* 0x00000074006b7213 */ /* 0x000fe20000000000 */
[----:B------:R-:W-:Y:S01]  /*1010*/  IMAD.MOV R5, RZ, RZ, -R5 ;  /* 0x000000ffff057224 */ /* 0x000fe200078e0a05 */
[----:B------:R-:W-:Y:S01]  /*1020*/  LOP3.LUT R10, R108, 0x8, RZ, 0xfc, !PT ;  /* 0x000000086c0a7812 */ /* 0x000fe200078efcff */
[----:B------:R-:W-:-:S04]  /*1030*/  IMAD.HI.U32 R3, R146, R7, RZ ;  /* 0x0000000792037227 */ /* 0x000fc800078e00ff */
[C---:B------:R-:W-:Y:S02]  /*1040*/  IMAD R129, R144.reuse, R0, R129 ;  /* 0x0000000090817224 */ /* 0x040fe400078e0281 */
[C---:B------:R-:W-:Y:S02]  /*1050*/  IMAD R0, R9.reuse, R2, R6 ;  /* 0x0000000209007224 */ /* 0x040fe400078e0206 */
[----:B------:R-:W-:Y:S02]  /*1060*/  IMAD R91, R144, R5, R91 ;  /* 0x00000005905b7224 */ /* 0x000fe400078e025b */
[----:B------:R-:W-:Y:S01]  /*1070*/  IMAD.MOV R3, RZ, RZ, -R3 ;  /* 0x000000ffff037224 */ /* 0x000fe200078e0a03 */
[----:B------:R-:W-:Y:S01]  /*1080*/  ISETP.GT.U32.AND P1, PT, R9, R0, PT ;  /* 0x000000000900720c */ /* 0x000fe20003f24070 */
[----:B------:R-:W-:-:S04]  /*1090*/  IMAD.HI.U32 R5, R146, R95, RZ ;  /* 0x0000005f92057227 */ /* 0x000fc800078e00ff */
[----:B------:R-:W-:Y:S01]  /*10a0*/  IMAD R122, R144, R3, R7 ;  /* 0x00000003907a7224 */ /* 0x000fe200078e0207 */
[----:B------:R-:W-:Y:S01]  /*10b0*/  IABS R7, R123 ;  /* 0x0000007b00077213 */ /* 0x000fe20000000000 */
[----:B------:R-:W-:Y:S02]  /*10c0*/  IMAD.MOV R5, RZ, RZ, -R5 ;  /* 0x000000ffff057224 */ /* 0x000fe400078e0a05 */
[----:B------:R-:W-:-:S04]  /*10d0*/  IMAD.HI.U32 R4, R146, R121, RZ ;  /* 0x0000007992047227 */ /* 0x000fc800078e00ff */
[----:B------:R-:W-:Y:S02]  /*10e0*/  IMAD R95, R144, R5, R95 ;  /* 0x00000005905f7224 */ /* 0x000fe400078e025f */
[----:B------:R-:W-:-:S04]  /*10f0*/  IMAD.HI.U32 R5, R146, R11, RZ ;  /* 0x0000000b92057227 */ /* 0x000fc800078e00ff */
[----:B------:R-:W-:Y:S02]  /*1100*/  IMAD.MOV R4, RZ, RZ, -R4 ;  /* 0x000000ffff047224 */ /* 0x000fe400078e0a04 */
[----:B------:R-:W-:-:S04]  /*1110*/  IMAD.HI.U32 R3, R146, R7, RZ ;  /* 0x0000000792037227 */ /* 0x000fc800078e00ff */
[----:B------:R-:W-:Y:S02]  /*1120*/  IMAD.MOV R5, RZ, RZ, -R5 ;  /* 0x000000ffff057224 */ /* 0x000fe400078e0a05 */
[----:B------:R-:W-:Y:S02]  /*1130*/  IMAD R121, R144, R4, R121 ;  /* 0x0000000490797224 */ /* 0x000fe400078e0279 */
[----:B------:R-:W-:Y:S02]  /*1140*/  IMAD.MOV R3, RZ, RZ, -R3 ;  /* 0x000000ffff037224 */ /* 0x000fe400078e0a03 */
[----:B------:R-:W-:-:S04]  /*1150*/  IMAD.HI.U32 R4, R146, R115, RZ ;  /* 0x0000007392047227 */ /* 0x000fc800078e00ff */
[----:B------:R-:W-:Y:S02]  /*1160*/  @!P1 IMAD.IADD R0, R0, 0x1, -R9 ;  /* 0x0000000100009824 */ /* 0x000fe400078e0a09 */
[C---:B------:R-:W-:Y:S02]  /*1170*/  IMAD R118, R144.reuse, R5, R11 ;  /* 0x0000000590767224 */ /* 0x040fe400078e020b */
[----:B------:R-:W-:Y:S01]  /*1180*/  IMAD R114, R144, R3, R7 ;  /* 0x0000000390727224 */ /* 0x000fe200078e0207 */
[----:B------:R-:W-:Y:S01]  /*1190*/  IABS R7, R117 ;  /* 0x0000007500077213 */ /* 0x000fe20000000000 */
[----:B------:R-:W-:Y:S01]  /*11a0*/  IMAD.HI.U32 R5, R146, R101, RZ ;  /* 0x0000006592057227 */ /* 0x000fe200078e00ff */
[----:B------:R-:W-:-:S03]  /*11b0*/  ISETP.GT.U32.AND P1, PT, R9, R0, PT ;  /* 0x000000000900720c */ /* 0x000fc60003f24070 */
[----:B------:R-:W-:Y:S02]  /*11c0*/  IMAD.MOV R4, RZ, RZ, -R4 ;  /* 0x000000ffff047224 */ /* 0x000fe400078e0a04 */
[----:B------:R-:W-:Y:S02]  /*11d0*/  IMAD.MOV R5, RZ, RZ, -R5 ;  /* 0x000000ffff057224 */ /* 0x000fe400078e0a05 */
[----:B------:R-:W-:Y:S02]  /*11e0*/  IMAD R115, R144, R4, R115 ;  /* 0x0000000490737224 */ /* 0x000fe400078e0273 */
[----:B------:R-:W-:-:S04]  /*11f0*/  IMAD.HI.U32 R3, R146, R7, RZ ;  /* 0x0000000792037227 */ /* 0x000fc800078e00ff */
[----:B------:R-:W-:-:S04]  /*1200*/  IMAD.HI.U32 R4, R146, R109, RZ ;  /* 0x0000006d92047227 */ /* 0x000fc800078e00ff */
[----:B------:R-:W-:Y:S02]  /*1210*/  IMAD R101, R144, R5, R101 ;  /* 0x0000000590657224 */ /* 0x000fe400078e0265 */
[----:B------:R-:W-:-:S04]  /*1220*/  IMAD.HI.U32 R5, R146, R103, RZ ;  /* 0x0000006792057227 */ /* 0x000fc800078e00ff */
[----:B------:R-:W-:Y:S02]  /*1230*/  IMAD.MOV R3, RZ, RZ, -R3 ;  /* 0x000000ffff037224 */ /* 0x000fe400078e0a03 */
[----:B------:R-:W-:Y:S02]  /*1240*/  IMAD.MOV R4, RZ, RZ, -R4 ;  /* 0x000000ffff047224 */ /* 0x000fe400078e0a04 */
[----:B------:R-:W-:-:S04]  /*1250*/  IMAD.HI.U32 R2, R146, R113, RZ ;  /* 0x0000007192027227 */ /* 0x000fc800078e00ff */
[----:B------:R-:W-:Y:S02]  /*1260*/  IMAD.MOV R5, RZ, RZ, -R5 ;  /* 0x000000ffff057224 */ /* 0x000fe400078e0a05 */
[C---:B------:R-:W-:Y:S02]  /*1270*/  IMAD R110, R144.reuse, R3, R7 ;  /* 0x00000003906e7224 */ /* 0x040fe400078e0207 */
[----:B------:R-:W-:Y:S02]  /*1280*/  IMAD R109, R144, R4, R109 ;  /* 0x00000004906d7224 */ /* 0x000fe400078e026d */
[----:B------:R-:W-:Y:S02]  /*1290*/  IMAD.U32 R3, RZ, RZ, UR12 ;  /* 0x0000000cff037e24 */ /* 0x000fe4000f8e00ff */
[----:B------:R-:W-:Y:S02]  /*12a0*/  IMAD R4, R108, UR12, RZ ;  /* 0x0000000c6c047c24 */ /* 0x000fe4000f8e02ff */
[----:B------:R-:W-:Y:S01]  /*12b0*/  @!P1 IMAD.IADD R0, R0, 0x1, -R9 ;  /* 0x0000000100009824 */ /* 0x000fe200078e0a09 */
[----:B------:R-:W-:Y:S01]  /*12c0*/  ISETP.NE.AND P1, PT, R104, RZ, PT ;  /* 0x000000ff6800720c */ /* 0x000fe20003f25270 */
[----:B------:R-:W-:-:S02]  /*12d0*/  IMAD.MOV R2, RZ, RZ, -R2 ;  /* 0x000000ffff027224 */ /* 0x000fc400078e0a02 */
[----:B------:R-:W-:Y:S02]  /*12e0*/  IMAD R103, R144, R5, R103 ;  /* 0x0000000590677224 */ /* 0x000fe400078e0267 */
[----:B------:R-:W-:Y:S02]  /*12f0*/  IMAD.U32 R5, RZ, RZ, UR12 ;  /* 0x0000000cff057e24 */ /* 0x000fe4000f8e00ff */
[----:B------:R-:W-:Y:S02]  /*1300*/  IMAD R34, R3, 0x2, R4 ;  /* 0x0000000203227824 */ /* 0x000fe400078e0204 */
[----:B------:R-:W-:-:S04]  /*1310*/  IMAD.HI.U32 R6, R146, R111, RZ ;  /* 0x0000006f92067227 */ /* 0x000fc800078e00ff */
[----:B------:R-:W-:Y:S02]  /*1320*/  IMAD R113, R144, R2, R113 ;  /* 0x0000000290717224 */ /* 0x000fe400078e0271 */
[----:B------:R-:W-:-:S04]  /*1330*/  IMAD.HI.U32 R2, R146, R107, RZ ;  /* 0x0000006b92027227 */ /* 0x000fc800078e00ff */
[----:B------:R-:W-:Y:S02]  /*1340*/  IMAD.U32 R7, RZ, RZ, UR12 ;  /* 0x0000000cff077e24 */ /* 0x000fe4000f8e00ff */
[----:B------:R-:W-:Y:S02]  /*1350*/  IMAD R64, R5, 0x2, R34 ;  /* 0x0000000205407824 */ /* 0x000fe400078e0222 */
[----:B------:R-:W-:Y:S02]  /*1360*/  IMAD.MOV.U32 R177, RZ, RZ, R0 ;  /* 0x000000ffffb17224 */ /* 0x000fe400078e0000 */
[----:B------:R-:W-:Y:S02]  /*1370*/  IMAD.MOV R6, RZ, RZ, -R6 ;  /* 0x000000ffff067224 */ /* 0x000fe400078e0a06 */
[----:B------:R-:W-:Y:S02]  /*1380*/  IMAD.MOV R2, RZ, RZ, -R2 ;  /* 0x000000ffff027224 */ /* 0x000fe400078e0a02 */
[----:B------:R-:W-:-:S02]  /*1390*/  IMAD.U32 R9, RZ, RZ, UR12 ;  /* 0x0000000cff097e24 */ /* 0x000fc4000f8e00ff */
[----:B------:R-:W-:Y:S02]  /*13a0*/  IMAD R92, R7, 0x2, R64 ;  /* 0x00000002075c7824 */ /* 0x000fe400078e0240 */
[----:B------:R-:W-:Y:S01]  /*13b0*/  @!P2 IMAD.MOV R177, RZ, RZ, -R177 ;  /* 0x000000ffffb1a224 */ /* 0x000fe200078e0ab1 */
[----:B------:R-:W-:Y:S01]  /*13c0*/  @!P1 LOP3.LUT R177, RZ, R104, RZ, 0x33, !PT ;  /* 0x00000068ffb19212 */ /* 0x000fe200078e33ff */
[----:B------:R-:W-:Y:S01]  /*13d0*/  IMAD R111, R144, R6, R111 ;  /* 0x00000006906f7224 */ /* 0x000fe200078e026f */
[----:B------:R-:W-:Y:S01]  /*13e0*/  ISETP.NE.U32.AND P1, PT, R236, RZ, PT ;  /* 0x000000ffec00720c */ /* 0x000fe20003f25070 */
[----:B------:R-:W-:Y:S01]  /*13f0*/  IMAD R107, R144, R2, R107 ;  /* 0x00000002906b7224 */ /* 0x000fe200078e026b */
[----:B------:R-:W-:Y:S01]  /*1400*/  PLOP3.LUT P2, PT, PT, PT, UP1, 0x80, 0x8 ;  /* 0x000000000008781c */ /* 0x000fe20003f4f018 */
[----:B------:R-:W-:Y:S02]  /*1410*/  IMAD.U32 R11, RZ, RZ, UR12 ;  /* 0x0000000cff0b7e24 */ /* 0x000fe4000f8e00ff */
[----:B------:R-:W-:-:S02]  /*1420*/  IMAD.U32 R8, RZ, RZ, UR12 ;  /* 0x0000000cff087e24 */ /* 0x000fc4000f8e00ff */
[----:B------:R-:W-:Y:S01]  /*1430*/  IMAD R6, R9, 0x2, R92 ;  /* 0x0000000209067824 */ /* 0x000fe200078e025c */
[----:B0-----:R-:W-:Y:S07]  /*1440*/  BRA.U UP0, `(.L_x_5) ;  /* 0x0000000100187547 */ /* 0x001fee000b800000 */
[----:B------:R-:W-:Y:S01]  /*1450*/  ELECT P3, URZ, PT ;  /* 0x0000000000ff782f */ /* 0x000fe20003860000 */
[----:B------:R-:W-:Y:S01]  /*1460*/  IMAD.MOV.U32 R0, RZ, RZ, 0x1 ;  /* 0x00000001ff007424 */ /* 0x000fe200078e00ff */
[----:B------:R-:W-:Y:S11]  /*1470*/  UVIRTCOUNT.DEALLOC.SMPOOL 0x80 ;  /* 0x000000800000784c */ /* 0x000ff60000000000 */
[----:B------:R-:W-:-:S04]  /*1480*/  @P3 MOV R2, 0x40 ;  /* 0x0000004000023802 */ /* 0x000fc80000000f00 */
[----:B------:R-:W-:-:S05]  /*1490*/  @P3 LEA R3, R14, R2, 0x18 ;  /* 0x000000020e033211 */ /* 0x000fca00078ec0ff */
[----:B------:R0:W-:Y:S02]  /*14a0*/  @P3 STS.U8 [R3], R0 ;  /* 0x0000000003003388 */ /* 0x0001e40000000000 */
.L_x_5:
[----:B------:R-:W-:Y:S01]  /*14b0*/  STTM.16dp32bit_t0_t15.x16 tmem[UR10], RZ ;  /* 0x000000ff000079ed */ /* 0x000fe20008a0000a */
[----:B------:R-:W-:Y:S01]  /*14c0*/  STTM.16dp32bit_t16_t31.x16 tmem[UR10+0x10], RZ ;  /* 0x000010ff000079ed */ /* 0x000fe20008a2000a */
[----:B------:R-:W1:Y:S02]  /*14d0*/  FENCE.VIEW.ASYNC.T ;  /* 0x00000000000073c6 */ /* 0x000e640000000200 */
[----:B-1----:R-:W-:Y:S01]  /*14e0*/  VOTEU.ALL UP2, P1 ;  /* 0x0000000000ff7886 */ /* 0x002fe20000840000 */
[----:B------:R-:W-:Y:S01]  /*14f0*/  VOTEU.ALL UP3, P1 ;  /* 0x0000000000ff7886 */ /* 0x000fe20000860000 */
[----:B------:R-:W-:Y:S01]  /*1500*/  IMAD R177, R177, UR11, RZ ;  /* 0x0000000bb1b17c24 */ /* 0x000fe2000f8e02ff */
[----:B------:R-:W-:Y:S01]  /*1510*/  ISETP.LT.AND P2, PT, R10, UR22, P2 ;  /* 0x000000160a007c0c */ /* 0x000fe20009741270 */
[----:B------:R-:W-:Y:S01]  /*1520*/  IMAD R36, R11, 0x2, R6 ;  /* 0x000000020b247824 */ /* 0x000fe200078e0206 */
[----:B------:R-:W-:-:S04]  /*1530*/  @!UP2 UIADD3 UR14, UPT, UPT, -UR5, 0x100000, URZ ;  /* 0x00100000050ea890 */ /* 0x000fc8000fffe1ff */
[----:B------:R-:W-:Y:S02]  /*1540*/  @!UP2 USHF.L.U32 UR15, UR14, 0xb, URZ ;  /* 0x0000000b0e0fa899 */ /* 0x000fe400080006ff */
[----:B------:R-:W-:Y:S01]  /*1550*/  @!UP2 USHF.L.U32 UR14, UR14, 0x1, URZ ;  /* 0x000000010e0ea899 */ /* 0x000fe200080006ff */
[----:B------:R-:W-:Y:S01]  /*1560*/  BAR.SYNC.DEFER_BLOCKING 0x0 ;  /* 0x0000000000007b1d */ /* 0x000fe20000010000 */
[----:B------:R-:W-:Y:S01]  /*1570*/  IADD3 R179, P3, PT, R177, UR16, RZ ;  /* 0x00000010b1b37c10 */ /* 0x000fe2000ff7e0ff */
[----:B------:R-:W-:-:S03]  /*1580*/  IMAD R67, R67, 0x2, R36 ;  /* 0x0000000243437824 */ /* 0x000fc600078e0224 */
[----:B------:R-:W-:Y:S01]  /*1590*/  LEA.HI.X.SX32 R177, R177, UR17, 0x1, P3 ;  /* 0x00000011b1b17c11 */ /* 0x000fe200098f0eff */
[----:B------:R-:W-:Y:S01]  /*15a0*/  IMAD R8, R8, 0x4, R67 ;  /* 0x0000000408087824 */ /* 0x000fe200078e0243 */
[-C--:B0-----:R-:W-:Y:S01]  /*15b0*/  IADD3 R0, P3, PT, R4, R179.reuse, RZ ;  /* 0x000000b304007210 */ /* 0x081fe20007f7e0ff */
[----:B------:R-:W-:Y:S01]  /*15c0*/  IMAD.U32 R9, RZ, RZ, UR12 ;  /* 0x0000000cff097e24 */ /* 0x000fe2000f8e00ff */
[----:B------:R-:W-:Y:S01]  /*15d0*/  IADD3 R2, P4, PT, R6, R179, RZ ;  /* 0x000000b306027210 */ /* 0x000fe20007f9e0ff */
[----:B------:R-:W0:Y:S02]  /*15e0*/  FENCE.VIEW.ASYNC.S ;  /* 0x00000000000073c6 */ /* 0x000e240000000000 */
[----:B0-----:R-:W0:Y:S01]  /*15f0*/  @!UP3 SYNCS.EXCH.64 URZ, [UR6], UR14 ;  /* 0x0000000e06ffb5b2 */ /* 0x001e220008000100 */
[-C--:B------:R-:W-:Y:S01]  /*1600*/  LEA.HI.X.SX32 R3, R4, R177.reuse, 0x1, P3 ;  /* 0x000000b104037211 */ /* 0x080fe200018f0eff */
[----:B------:R-:W-:Y:S01]  /*1610*/  IMAD R38, R5, 0x2, R8 ;  /* 0x0000000205267824 */ /* 0x000fe200078e0208 */
[----:B------:R-:W-:Y:S01]  /*1620*/  LEA.HI.X.SX32 R4, R6, R177, 0x1, P4 ;  /* 0x000000b106047211 */ /* 0x000fe200020f0eff */
[----:B------:R-:W-:-:S02]  /*1630*/  @P0 IMAD.MOV.U32 R6, RZ, RZ, R0 ;  /* 0x000000ffff060224 */ /* 0x000fc400078e0000 */
[----:B------:R-:W-:Y:S01]  /*1640*/  @P0 IMAD.MOV.U32 R7, RZ, RZ, R3 ;  /* 0x000000ffff070224 */ /* 0x000fe200078e0003 */
[----:B0-----:R-:W-:Y:S01]  /*1650*/  BAR.SYNC.DEFER_BLOCKING 0x0 ;  /* 0x0000000000007b1d */ /* 0x001fe20000010000 */
[----:B------:R-:W-:Y:S02]  /*1660*/  IMAD.U32 R5, RZ, RZ, UR12 ;  /* 0x0000000cff057e24 */ /* 0x000fe4000f8e00ff */
[----:B------:R-:W-:-:S04]  /*1670*/  IMAD R66, R9, 0x2, R38 ;  /* 0x0000000209427824 */ /* 0x000fc800078e0226 */
[----:B------:R-:W-:Y:S02]  /*1680*/  IMAD R94, R5, 0x2, R66 ;  /* 0x00000002055e7824 */ /* 0x000fe400078e0242 */
[----:B------:R-:W-:Y:S02]  /*1690*/  IMAD.U32 R11, RZ, RZ, UR12 ;  /* 0x0000000cff0b7e24 */ /* 0x000fe4000f8e00ff */
[----:B------:R-:W-:Y:S01]  /*16a0*/  IMAD R10, R9, 0x2, R94 ;  /* 0x00000002090a7824 */ /* 0x000fe200078e025e */
[----:B------:R-:W-:-:S03]  /*16b0*/  LOP3.LUT R13, R108, 0x10, RZ, 0xfc, !PT ;  /* 0x000000106c0d7812 */ /* 0x000fc600078efcff */
[----:B------:R-:W-:Y:S01]  /*16c0*/  IMAD R40, R11, 0x2, R10 ;  /* 0x000000020b287824 */ /* 0x000fe200078e020a */
[----:B------:R0:W2:Y:S01]  /*16d0*/  @P0 LDG.E.U8 R182, desc[UR20][R6.64] ;  /* 0x0000001406b60981 */ /* 0x0000a2000c1e1100 */
[----:B------:R-:W-:Y:S01]  /*16e0*/  PLOP3.LUT P0, PT, PT, PT, UP1, 0x80, 0x8 ;  /* 0x000000000008781c */ /* 0x000fe20003f0f018 */
[----:B0-----:R-:W-:Y:S02]  /*16f0*/  @P2 IMAD.MOV.U32 R6, RZ, RZ, R2 ;  /* 0x000000ffff062224 */ /* 0x001fe400078e0002 */
[----:B------:R-:W-:Y:S01]  /*1700*/  @P2 IMAD.MOV.U32 R7, RZ, RZ, R4 ;  /* 0x000000ffff072224 */ /* 0x000fe200078e0004 */
[----:B------:R-:W-:-:S04]  /*1710*/  LOP3.LUT R12, R108, 0x18, RZ, 0xfc, !PT ;  /* 0x000000186c0c7812 */ /* 0x000fc800078efcff */
[----:B------:R0:W3:Y:S01]  /*1720*/  @P2 LDG.E.U8 R189, desc[UR20][R6.64] ;  /* 0x0000001406bd2981 */ /* 0x0000e2000c1e1100 */
[----:B------:R-:W-:Y:S02]  /*1730*/  PLOP3.LUT P2, PT, PT, PT, UP1, 0x80, 0x8 ;  /* 0x000000000008781c */ /* 0x000fe40003f4f018 */
[----:B------:R-:W-:Y:S01]  /*1740*/  ISETP.LT.AND P0, PT, R13, UR22, P0 ;  /* 0x000000160d007c0c */ /* 0x000fe20008701270 */
[----:B------:R-:W-:Y:S01]  /*1750*/  IMAD.U32 R13, RZ, RZ, UR12 ;  /* 0x0000000cff0d7e24 */ /* 0x000fe2000f8e00ff */
[----:B------:R-:W-:Y:S02]  /*1760*/  ISETP.LT.AND P2, PT, R12, UR22, P2 ;  /* 0x000000160c007c0c */ /* 0x000fe40009741270 */
[-C--:B------:R-:W-:Y:S02]  /*1770*/  IADD3 R5, P3, PT, R8, R179.reuse, RZ ;  /* 0x000000b308057210 */ /* 0x080fe40007f7e0ff */
[----:B------:R-:W-:Y:S01]  /*1780*/  PRMT R188, RZ, 0x7610, R188 ;  /* 0x00007610ffbc7816 */ /* 0x000fe200000000bc */
[----:B0-----:R-:W-:Y:S01]  /*1790*/  IMAD.U32 R7, RZ, RZ, UR12 ;  /* 0x0000000cff077e24 */ /* 0x001fe2000f8e00ff */
[----:B------:R-:W-:-:S02]  /*17a0*/  IADD3 R6, P4, PT, R10, R179, RZ ;  /* 0x000000b30a067210 */ /* 0x000fc40007f9e0ff */
[----:B------:R-:W-:Y:S01]  /*17b0*/  PRMT R187, RZ, 0x7610, R187 ;  /* 0x00007610ffbb7816 */ /* 0x000fe200000000bb */
[----:B------:R-:W-:Y:S01]  /*17c0*/  IMAD R70, R7, 0x2, R40 ;  /* 0x0000000207467824 */ /* 0x000fe200078e0228 */
[-C--:B------:R-:W-:Y:S01]  /*17d0*/  LEA.HI.X.SX32 R7, R8, R177.reuse, 0x1, P3 ;  /* 0x000000b108077211 */ /* 0x080fe200018f0eff */
[----:B------:R-:W-:Y:S01]  /*17e0*/  IMAD.U32 R73, RZ, RZ, UR12 ;  /* 0x0000000cff497e24 */ /* 0x000fe2000f8e00ff */
[----:B------:R-:W-:Y:S01]  /*17f0*/  LEA.HI.X.SX32 R8, R10, R177, 0x1, P4 ;  /* 0x000000b10a087211 */ /* 0x000fe200020f0eff */
[----:B------:R-:W-:Y:S02]  /*1800*/  IMAD R12, R9, 0x4, R70 ;  /* 0x00000004090c7824 */ /* 0x000fe400078e0246 */
[----:B------:R-:W-:Y:S02]  /*1810*/  @P0 IMAD.MOV.U32 R10, RZ, RZ, R5 ;  /* 0x000000ffff0a0224 */ /* 0x000fe400078e0005 */
[----:B------:R-:W-:Y:S02]  /*1820*/  IMAD R42, R13, 0x2, R12 ;  /* 0x000000020d2a7824 */ /* 0x000fe400078e020c */
[----:B------:R-:W-:-:S02]  /*1830*/  @P0 IMAD.MOV.U32 R11, RZ, RZ, R7 ;  /* 0x000000ffff0b0224 */ /* 0x000fc400078e0007 */
[----:B------:R-:W-:Y:S02]  /*1840*/  IMAD.U32 R96, RZ, RZ, UR12 ;  /* 0x0000000cff607e24 */ /* 0x000fe4000f8e00ff */
[----:B------:R-:W-:Y:S01]  /*1850*/  IMAD R73, R73, 0x2, R42 ;  /* 0x0000000249497824 */ /* 0x000fe200078e022a */
[----:B------:R0:W4:Y:S03]  /*1860*/  @P0 LDG.E.U8 R188, desc[UR20][R10.64] ;  /* 0x000000140abc0981 */ /* 0x000126000c1e1100 */
[----:B------:R-:W-:Y:S01]  /*1870*/  IMAD R96, R96, 0x2, R73 ;  /* 0x0000000260607824 */ /* 0x000fe200078e0249 */
[----:B------:R-:W-:-:S03]  /*1880*/  LOP3.LUT R16, R108, 0x20, RZ, 0xfc, !PT ;  /* 0x000000206c107812 */ /* 0x000fc600078efcff */
[----:B------:R-:W-:Y:S02]  /*1890*/  IMAD R14, R9, 0x2, R96 ;  /* 0x00000002090e7824 */ /* 0x000fe400078e0260 */
[----:B0-----:R-:W-:Y:S02]  /*18a0*/  @P2 IMAD.MOV.U32 R10, RZ, RZ, R6 ;  /* 0x000000ffff0a2224 */ /* 0x001fe400078e0006 */
[----:B------:R-:W-:Y:S01]  /*18b0*/  @P2 IMAD.MOV.U32 R11, RZ, RZ, R8 ;  /* 0x000000ffff0b2224 */ /* 0x000fe200078e0008 */
[----:B------:R-:W-:Y:S01]  /*18c0*/  PLOP3.LUT P0, PT, PT, PT, UP1, 0x80, 0x8 ;  /* 0x000000000008781c */ /* 0x000fe20003f0f018 */
[----:B------:R-:W-:-:S03]  /*18d0*/  IMAD R44, R13, 0x2, R14 ;  /* 0x000000020d2c7824 */ /* 0x000fc600078e020e */
[----:B------:R0:W5:Y:S01]  /*18e0*/  @P2 LDG.E.U8 R187, desc[UR20][R10.64] ;  /* 0x000000140abb2981 */ /* 0x000162000c1e1100 */
[----:B------:R-:W-:Y:S01]  /*18f0*/  ISETP.LT.AND P0, PT, R16, UR22, P0 ;  /* 0x0000001610007c0c */ /* 0x000fe20008701270 */
[----:B------:R-:W-:Y:S01]  /*1900*/  IMAD.U32 R17, RZ, RZ, UR12 ;  /* 0x0000000cff117e24 */ /* 0x000fe2000f8e00ff */
[----:B------:R-:W-:Y:S02]  /*1910*/  LOP3.LUT R15, R108, 0x28, RZ, 0xfc, !PT ;  /* 0x000000286c0f7812 */ /* 0x000fe400078efcff */
[----:B------:R-:W-:Y:S02]  /*1920*/  PLOP3.LUT P2, PT, PT, PT, UP1, 0x80, 0x8 ;  /* 0x000000000008781c */ /* 0x000fe40003f4f018 */
[-C--:B------:R-:W-:Y:S02]  /*1930*/  IADD3 R9, P3, PT, R12, R179.reuse, RZ ;  /* 0x000000b30c097210 */ /* 0x080fe40007f7e0ff */
[----:B------:R-:W-:Y:S01]  /*1940*/  ISETP.LT.AND P2, PT, R15, UR22, P2 ;  /* 0x000000160f007c0c */ /* 0x000fe20009741270 */
[----:B0-----:R-:W-:Y:S01]  /*1950*/  IMAD.U32 R11, RZ, RZ, UR12 ;  /* 0x0000000cff0b7e24 */ /* 0x001fe2000f8e00ff */
[----:B------:R-:W-:-:S02]  /*1960*/  IADD3 R10, P4, PT, R14, R179, RZ ;  /* 0x000000b30e0a7210 */ /* 0x000fc40007f9e0ff */
[----:B------:R-:W-:Y:S01]  /*1970*/  PRMT R186, RZ, 0x7610, R186 ;  /* 0x00007610ffba7816 */ /* 0x000fe200000000ba */
[----:B------:R-:W-:Y:S01]  /*1980*/  IMAD R72, R11, 0x2, R44 ;  /* 0x000000020b487824 */ /* 0x000fe200078e022c */
[-C--:B------:R-:W-:Y:S02]  /*1990*/  LEA.HI.X.SX32 R11, R12, R177.reuse, 0x1, P3 ;  /* 0x000000b10c0b7211 */ /* 0x080fe400018f0eff */
[----:B------:R-:W-:Y:S01]  /*19a0*/  LEA.HI.X.SX32 R12, R14, R177, 0x1, P4 ;  /* 0x000000b10e0c7211 */ /* 0x000fe200020f0eff */
[----:B------:R-:W-:Y:S01]  /*19b0*/  IMAD R16, R13, 0x4, R72 ;  /* 0x000000040d107824 */ /* 0x000fe200078e0248 */
[----:B------:R-:W-:Y:S01]  /*19c0*/  PRMT R201, RZ, 0x7610, R201 ;  /* 0x00007610ffc97816 */ /* 0x000fe200000000c9 */
[----:B------:R-:W-:Y:S02]  /*19d0*/  @P0 IMAD.MOV.U32 R14, RZ, RZ, R9 ;  /* 0x000000ffff0e0224 */ /* 0x000fe400078e0009 */
[----:B------:R-:W-:Y:S02]  /*19e0*/  IMAD R46, R17, 0x2, R16 ;  /* 0x00000002112e7824 */ /* 0x000fe400078e0210 */
[----:B------:R-:W-:-:S02]  /*19f0*/  @P0 IMAD.MOV.U32 R15, RZ, RZ, R11 ;  /* 0x000000ffff0f0224 */ /* 0x000fc400078e000b */
[----:B------:R-:W-:-:S03]  /*1a00*/  IMAD R76, R13, 0x2, R46 ;  /* 0x000000020d4c7824 */ /* 0x000fc600078e022e */
[----:B------:R0:W2:Y:S01]  /*1a10*/  @P0 LDG.E.U8 R186, desc[UR20][R14.64] ;  /* 0x000000140eba0981 */ /* 0x0000a2000c1e1100 */
[----:B------:R-:W-:Y:S02]  /*1a20*/  IMAD R98, R17, 0x2, R76 ;  /* 0x0000000211627824 */ /* 0x000fe400078e024c */
[----:B------:R-:W-:Y:S02]  /*1a30*/  IMAD.U32 R19, RZ, RZ, UR12 ;  /* 0x0000000cff137e24 */ /* 0x000fe4000f8e00ff */
[----:B------:R-:W-:Y:S02]  /*1a40*/  IMAD R18, R13, 0x2, R98 ;  /* 0x000000020d127824 */ /* 0x000fe400078e0262 */
[----:B0-----:R-:W-:Y:S02]  /*1a50*/  @P2 IMAD.MOV.U32 R14, RZ, RZ, R10 ;  /* 0x000000ffff0e2224 */ /* 0x001fe400078e000a */
[----:B------:R-:W-:Y:S01]  /*1a60*/  @P2 IMAD.MOV.U32 R15, RZ, RZ, R12 ;  /* 0x000000ffff0f2224 */ /* 0x000fe200078e000c */
[----:B------:R-:W-:Y:S01]  /*1a70*/  LOP3.LUT R21, R108, 0x30, RZ, 0xfc, !PT ;  /* 0x000000306c157812 */ /* 0x000fe200078efcff */
[----:B------:R-:W-:Y:S01]  /*1a80*/  IMAD.U32 R79, RZ, RZ, UR12 ;  /* 0x0000000cff4f7e24 */ /* 0x000fe2000f8e00ff */
[----:B------:R-:W-:-:S02]  /*1a90*/  PLOP3.LUT P0, PT, PT, PT, UP1, 0x80, 0x8 ;  /* 0x000000000008781c */ /* 0x000fc40003f0f018 */
[----:B------:R0:W2:Y:S01]  /*1aa0*/  @P2 LDG.E.U8 R201, desc[UR20][R14.64] ;  /* 0x000000140ec92981 */ /* 0x0000a2000c1e1100 */
[----:B------:R-:W-:Y:S01]  /*1ab0*/  LOP3.LUT R20, R108, 0x38, RZ, 0xfc, !PT ;  /* 0x000000386c147812 */ /* 0x000fe200078efcff */
[----:B------:R-:W-:Y:S01]  /*1ac0*/  IMAD R48, R19, 0x2, R18 ;  /* 0x0000000213307824 */ /* 0x000fe200078e0212 */
[----:B------:R-:W-:Y:S02]  /*1ad0*/  PLOP3.LUT P2, PT, PT, PT, UP1, 0x80, 0x8 ;  /* 0x000000000008781c */ /* 0x000fe40003f4f018 */
[----:B------:R-:W-:Y:S01]  /*1ae0*/  ISETP.LT.AND P0, PT, R21, UR22, P0 ;  /* 0x0000001615007c0c */ /* 0x000fe20008701270 */
[----:B------:R-:W-:Y:S01]  /*1af0*/  IMAD R79, R79, 0x2, R48 ;  /* 0x000000024f4f7824 */ /* 0x000fe200078e0230 */
[----:B------:R-:W-:Y:S01]  /*1b00*/  ISETP.LT.AND P2, PT, R20, UR22, P2 ;  /* 0x0000001614007c0c */ /* 0x000fe20009741270 */
[----:B------:R-:W-:Y:S01]  /*1b10*/  IMAD.U32 R20, RZ, RZ, UR12 ;  /* 0x0000000cff147e24 */ /* 0x000fe2000f8e00ff */
[-C--:B------:R-:W-:Y:S02]  /*1b20*/  IADD3 R13, P3, PT, R16, R179.reuse, RZ ;  /* 0x000000b3100d7210 */ /* 0x080fe40007f7e0ff */
[----:B0-----:R-:W-:Y:S01]  /*1b30*/  IADD3 R14, P4, PT, R18, R179, RZ ;  /* 0x000000b3120e7210 */ /* 0x001fe20007f9e0ff */
[----:B------:R-:W-:Y:S01]  /*1b40*/  IMAD R20, R20, 0x4, R79 ;  /* 0x0000000414147824 */ /* 0x000fe200078e024f */
[-C--:B------:R-:W-:Y:S01]  /*1b50*/  LEA.HI.X.SX32 R15, R16, R177.reuse, 0x1, P3 ;  /* 0x000000b1100f7211 */ /* 0x080fe200018f0eff */
[----:B------:R-:W-:Y:S01]  /*1b60*/  IMAD.U32 R21, RZ, RZ, UR12 ;  /* 0x0000000cff157e24 */ /* 0x000fe2000f8e00ff */
[----:B------:R-:W-:Y:S01]  /*1b70*/  PRMT R200, RZ, 0x7610, R200 ;  /* 0x00007610ffc87816 */ /* 0x000fe200000000c8 */
[----:B------:R-:W-:Y:S01]  /*1b80*/  IMAD R50, R17, 0x2, R20 ;  /* 0x0000000211327824 */ /* 0x000fe200078e0214 */
[----:B------:R-:W-:Y:S01]  /*1b90*/  LEA.HI.X.SX32 R16, R18, R177, 0x1, P4 ;  /* 0x000000b112107211 */ /* 0x000fe200020f0eff */
[----:B------:R-:W-:Y:S01]  /*1ba0*/  @P0 IMAD.MOV.U32 R18, RZ, RZ, R13 ;  /* 0x000000ffff120224 */ /* 0x000fe200078e000d */
[----:B------:R-:W-:Y:S01]  /*1bb0*/  PRMT R199, RZ, 0x7610, R199 ;  /* 0x00007610ffc77816 */ /* 0x000fe200000000c7 */
        /* <DEDUP_REMOVED lines=9> */
[----:B------:R-:W-:Y:S01]  /*1c50*/  IMAD R52, R23, 0x2, R22 ;  /* 0x0000000217347824 */ /* 0x000fe200078e0216 */
[----:B------:R-:W-:-:S02]  /*1c60*/  PLOP3.LUT P0, PT, PT, PT, UP1, 0x80, 0x8 ;  /* 0x000000000008781c */ /* 0x000fc40003f0f018 */
[----:B------:R0:W2:Y:S01]  /*1c70*/  @P2 LDG.E.U8 R199, desc[UR20][R18.64] ;  /* 0x0000001412c72981 */ /* 0x0000a2000c1e1100 */
[----:B------:R-:W-:Y:S02]  /*1c80*/  LOP3.LUT R24, R108, 0x48, RZ, 0xfc, !PT ;  /* 0x000000486c187812 */ /* 0x000fe400078efcff */
[----:B------:R-:W-:Y:S02]  /*1c90*/  PLOP3.LUT P2, PT, PT, PT, UP1, 0x80, 0x8 ;  /* 0x000000000008781c */ /* 0x000fe40003f4f018 */
[----:B------:R-:W-:Y:S01]  /*1ca0*/  ISETP.LT.AND P0, PT, R25, UR22, P0 ;  /* 0x0000001619007c0c */ /* 0x000fe20008701270 */
[----:B------:R-:W-:Y:S01]  /*1cb0*/  IMAD.U32 R25, RZ, RZ, UR12 ;  /* 0x0000000cff197e24 */ /* 0x000fe2000f8e00ff */
[----:B------:R-:W-:Y:S02]  /*1cc0*/  ISETP.LT.AND P2, PT, R24, UR22, P2 ;  /* 0x0000001618007c0c */ /* 0x000fe40009741270 */
[-C--:B------:R-:W-:Y:S01]  /*1cd0*/  IADD3 R17, P3, PT, R20, R179.reuse, RZ ;  /* 0x000000b314117210 */ /* 0x080fe20007f7e0ff */
[----:B0-----:R-:W-:Y:S01]  /*1ce0*/  IMAD.U32 R19, RZ, RZ, UR12 ;  /* 0x0000000cff137e24 */ /* 0x001fe2000f8e00ff */
[----:B------:R-:W-:-:S02]  /*1cf0*/  IADD3 R18, P4, PT, R22, R179, RZ ;  /* 0x000000b316127210 */ /* 0x000fc40007f9e0ff */
[----:B------:R-:W-:Y:S01]  /*1d00*/  PRMT R198, RZ, 0x7610, R198 ;  /* 0x00007610ffc67816 */ /* 0x000fe200000000c6 */
[----:B------:R-:W-:Y:S01]  /*1d10*/  IMAD R82, R19, 0x2, R52 ;  /* 0x0000000213527824 */ /* 0x000fe200078e0234 */
[-C--:B------:R-:W-:Y:S01]  /*1d20*/  LEA.HI.X.SX32 R19, R20, R177.reuse, 0x1, P3 ;  /* 0x000000b114137211 */ /* 0x080fe200018f0eff */
[----:B------:R-:W-:Y:S01]  /*1d30*/  IMAD.U32 R85, RZ, RZ, UR12 ;  /* 0x0000000cff557e24 */ /* 0x000fe2000f8e00ff */
[----:B------:R-:W-:Y:S01]  /*1d40*/  LEA.HI.X.SX32 R20, R22, R177, 0x1, P4 ;  /* 0x000000b116147211 */ /* 0x000fe200020f0eff */
[----:B------:R-:W-:Y:S01]  /*1d50*/  IMAD R24, R21, 0x4, R82 ;  /* 0x0000000415187824 */ /* 0x000fe200078e0252 */
[----:B------:R-:W-:Y:S01]  /*1d60*/  PRMT R213, RZ, 0x7610, R213 ;  /* 0x00007610ffd57816 */ /* 0x000fe200000000d5 */
[----:B------:R-:W-:Y:S02]  /*1d70*/  @P0 IMAD.MOV.U32 R22, RZ, RZ, R17 ;  /* 0x000000ffff160224 */ /* 0x000fe400078e0011 */
[----:B------:R-:W-:Y:S02]  /*1d80*/  IMAD R54, R25, 0x2, R24 ;  /* 0x0000000219367824 */ /* 0x000fe400078e0218 */
[----:B------:R-:W-:-:S02]  /*1d90*/  @P0 IMAD.MOV.U32 R23, RZ, RZ, R19 ;  /* 0x000000ffff170224 */ /* 0x000fc400078e0013 */
[----:B------:R-:W-:Y:S02]  /*1da0*/  IMAD.U32 R102, RZ, RZ, UR12 ;  /* 0x0000000cff667e24 */ /* 0x000fe4000f8e00ff */
[----:B------:R-:W-:Y:S01]  /*1db0*/  IMAD R85, R85, 0x2, R54 ;  /* 0x0000000255557824 */ /* 0x000fe200078e0236 */
[----:B------:R0:W2:Y:S03]  /*1dc0*/  @P0 LDG.E.U8 R198, desc[UR20][R22.64] ;  /* 0x0000001416c60981 */ /* 0x0000a6000c1e1100 */
[----:B------:R-:W-:Y:S01]  /*1dd0*/  IMAD R102, R102, 0x2, R85 ;  /* 0x0000000266667824 */ /* 0x000fe200078e0255 */
[----:B------:R-:W-:Y:S02]  /*1de0*/  LOP3.LUT R28, R108, 0x50, RZ, 0xfc, !PT ;  /* 0x000000506c1c7812 */ /* 0x000fe400078efcff */
[----:B------:R-:W-:Y:S01]  /*1df0*/  PLOP3.LUT P0, PT, PT, PT, UP1, 0x80, 0x8 ;  /* 0x000000000008781c */ /* 0x000fe20003f0f018 */
[----:B------:R-:W-:-:S02]  /*1e00*/  IMAD R26, R21, 0x2, R102 ;  /* 0x00000002151a7824 */ /* 0x000fc400078e0266 */
[----:B0-----:R-:W-:Y:S02]  /*1e10*/  @P2 IMAD.MOV.U32 R22, RZ, RZ, R18 ;  /* 0x000000ffff162224 */ /* 0x001fe400078e0012 */
[----:B------:R-:W-:Y:S01]  /*1e20*/  @P2 IMAD.MOV.U32 R23, RZ, RZ, R20 ;  /* 0x000000ffff172224 */ /* 0x000fe200078e0014 */
[----:B------:R-:W-:Y:S01]  /*1e30*/  ISETP.LT.AND P0, PT, R28, UR22, P0 ;  /* 0x000000161c007c0c */ /* 0x000fe20008701270 */
[----:B------:R-:W-:-:S03]  /*1e40*/  IMAD R56, R25, 0x2, R26 ;  /* 0x0000000219387824 */ /* 0x000fc600078e021a */
[----:B------:R0:W2:Y:S01]  /*1e50*/  @P2 LDG.E.U8 R213, desc[UR20][R22.64] ;  /* 0x0000001416d52981 */ /* 0x0000a2000c1e1100 */
[-C--:B------:R-:W-:Y:S01]  /*1e60*/  IADD3 R21, P3, PT, R24, R179.reuse, RZ ;  /* 0x000000b318157210 */ /* 0x080fe20007f7e0ff */
[----:B------:R-:W-:Y:S01]  /*1e70*/  IMAD.U32 R29, RZ, RZ, UR12 ;  /* 0x0000000cff1d7e24 */ /* 0x000fe2000f8e00ff */
[----:B------:R-:W-:Y:S02]  /*1e80*/  LOP3.LUT R27, R108, 0x58, RZ, 0xfc, !PT ;  /* 0x000000586c1b7812 */ /* 0x000fe400078efcff */
[----:B------:R-:W-:Y:S02]  /*1e90*/  PLOP3.LUT P2, PT, PT, PT, UP1, 0x80, 0x8 ;  /* 0x000000000008781c */ /* 0x000fe40003f4f018 */
[----:B------:R-:W-:Y:S02]  /*1ea0*/  PRMT R206, RZ, 0x7610, R206 ;  /* 0x00007610ffce7816 */ /* 0x000fe400000000ce */
[----:B------:R-:W-:Y:S01]  /*1eb0*/  ISETP.LT.AND P2, PT, R27, UR22, P2 ;  /* 0x000000161b007c0c */ /* 0x000fe20009741270 */
[----:B0-----:R-:W-:Y:S01]  /*1ec0*/  IMAD.U32 R23, RZ, RZ, UR12 ;  /* 0x0000000cff177e24 */ /* 0x001fe2000f8e00ff */
[----:B------:R-:W-:-:S02]  /*1ed0*/  IADD3 R22, P4, PT, R26, R179, RZ ;  /* 0x000000b31a167210 */ /* 0x000fc40007f9e0ff */
[----:B------:R-:W-:Y:S01]  /*1ee0*/  PRMT R205, RZ, 0x7610, R205 ;  /* 0x00007610ffcd7816 */ /* 0x000fe200000000cd */
[----:B------:R-:W-:Y:S01]  /*1ef0*/  IMAD R84, R23, 0x2, R56 ;  /* 0x0000000217547824 */ /* 0x000fe200078e0238 */
[-C--:B------:R-:W-:Y:S02]  /*1f00*/  LEA.HI.X.SX32 R23, R24, R177.reuse, 0x1, P3 ;  /* 0x000000b118177211 */ /* 0x080fe400018f0eff */
[----:B------:R-:W-:Y:S01]  /*1f10*/  LEA.HI.X.SX32 R24, R26, R177, 0x1, P4 ;  /* 0x000000b11a187211 */ /* 0x000fe200020f0eff */
[----:B------:R-:W-:Y:S02]  /*1f20*/  IMAD R28, R25, 0x4, R84 ;  /* 0x00000004191c7824 */ /* 0x000fe400078e0254 */
[----:B------:R-:W-:Y:S02]  /*1f30*/  @P0 IMAD.MOV.U32 R26, RZ, RZ, R21 ;  /* 0x000000ffff1a0224 */ /* 0x000fe400078e0015 */
[----:B------:R-:W-:Y:S02]  /*1f40*/  @P0 IMAD.MOV.U32 R27, RZ, RZ, R23 ;  /* 0x000000ffff1b0224 */ /* 0x000fe400078e0017 */
[----:B------:R-:W-:Y:S01]  /*1f50*/  IMAD R58, R29, 0x2, R28 ;  /* 0x000000021d3a7824 */ /* 0x000fe200078e021c */
[----:B------:R-:W-:-:S02]  /*1f60*/  LOP3.LUT R33, R108, 0x60, RZ, 0xfc, !PT ;  /* 0x000000606c217812 */ /* 0x000fc400078efcff */
[----:B------:R0:W2:Y:S01]  /*1f70*/  @P0 LDG.E.U8 R206, desc[UR20][R26.64] ;  /* 0x000000141ace0981 */ /* 0x0000a2000c1e1100 */
[----:B------:R-:W-:Y:S01]  /*1f80*/  IMAD R88, R25, 0x2, R58 ;  /* 0x0000000219587824 */ /* 0x000fe200078e023a */
[----:B------:R-:W-:-:S03]  /*1f90*/  PLOP3.LUT P0, PT, PT, PT, UP1, 0x80, 0x8 ;  /* 0x000000000008781c */ /* 0x000fc60003f0f018 */
[----:B------:R-:W-:Y:S01]  /*1fa0*/  IMAD R104, R29, 0x2, R88 ;  /* 0x000000021d687824 */ /* 0x000fe200078e0258 */
[----:B------:R-:W-:Y:S01]  /*1fb0*/  ISETP.LT.AND P0, PT, R33, UR22, P0 ;  /* 0x0000001621007c0c */ /* 0x000fe20008701270 */
[----:B------:R-:W-:Y:S02]  /*1fc0*/  IMAD.U32 R31, RZ, RZ, UR12 ;  /* 0x0000000cff1f7e24 */ /* 0x000fe4000f8e00ff */
[----:B------:R-:W-:Y:S02]  /*1fd0*/  IMAD R30, R25, 0x2, R104 ;  /* 0x00000002191e7824 */ /* 0x000fe400078e0268 */
[----:B0-----:R-:W-:Y:S02]  /*1fe0*/  @P2 IMAD.MOV.U32 R26, RZ, RZ, R22 ;  /* 0x000000ffff1a2224 */ /* 0x001fe400078e0016 */
[----:B------:R-:W-:Y:S01]  /*1ff0*/  @P2 IMAD.MOV.U32 R27, RZ, RZ, R24 ;  /* 0x000000ffff1b2224 */ /* 0x000fe200078e0018 */
[----:B------:R-:W-:Y:S01]  /*2000*/  IADD3 R25, P4, PT, R28, R179, RZ ;  /* 0x000000b31c197210 */ /* 0x000fe20007f9e0ff */
[----:B------:R-:W-:Y:S01]  /*2010*/  IMAD.U32 R145, RZ, RZ, UR12 ;  /* 0x0000000cff917e24 */ /* 0x000fe2000f8e00ff */
[----:B------:R-:W-:Y:S01]  /*2020*/  LOP3.LUT R29, R108, 0x68, RZ, 0xfc, !PT ;  /* 0x000000686c1d7812 */ /* 0x000fe200078efcff */
[----:B------:R-:W-:Y:S01]  /*2030*/  IMAD R60, R31, 0x2, R30 ;  /* 0x000000021f3c7824 */ /* 0x000fe200078e021e */
[----:B------:R0:W2:Y:S01]  /*2040*/  @P2 LDG.E.U8 R205, desc[UR20][R26.64] ;  /* 0x000000141acd2981 */ /* 0x0000a2000c1e1100 */
[----:B------:R-:W-:Y:S01]  /*2050*/  PLOP3.LUT P2, PT, PT, PT, UP1, 0x80, 0x8 ;  /* 0x000000000008781c */ /* 0x000fe20003f4f018 */
[----:B------:R-:W-:Y:S01]  /*2060*/  IMAD.U32 R32, RZ, RZ, UR12 ;  /* 0x0000000cff207e24 */ /* 0x000fe2000f8e00ff */
[----:B------:R-:W-:Y:S01]  /*2070*/  PLOP3.LUT P3, PT, PT, PT, UP1, 0x80, 0x8 ;  /* 0x000000000008781c */ /* 0x000fe20003f6f018 */
[----:B------:R-:W-:Y:S01]  /*2080*/  IMAD R145, R145, 0x2, R60 ;  /* 0x0000000291917824 */ /* 0x000fe200078e023c */
[----:B------:R-:W-:-:S02]  /*2090*/  ISETP.LT.AND P2, PT, R29, UR22, P2 ;  /* 0x000000161d007c0c */ /* 0x000fc40009741270 */
[----:B------:R-:W-:Y:S01]  /*20a0*/  PRMT R204, RZ, 0x7610, R204 ;  /* 0x00007610ffcc7816 */ /* 0x000fe200000000cc */
[----:B------:R-:W-:Y:S01]  /*20b0*/  IMAD R32, R32, 0x4, R145 ;  /* 0x0000000420207824 */ /* 0x000fe200078e0291 */
[----:B0-----:R-:W-:Y:S01]  /*20c0*/  LEA.HI.X.SX32 R26, R28, R177, 0x1, P4 ;  /* 0x000000b11c1a7211 */ /* 0x001fe200020f0eff */
[----:B------:R-:W-:Y:S01]  /*20d0*/  @P0 IMAD.MOV.U32 R28, RZ, RZ, R25 ;  /* 0x000000ffff1c0224 */ /* 0x000fe200078e0019 */
[----:B------:R-:W-:-:S03]  /*20e0*/  LOP3.LUT R27, R108, 0x70, RZ, 0xfc, !PT ;  /* 0x000000706c1b7812 */ /* 0x000fc600078efcff */
[----:B------:R-:W-:Y:S01]  /*20f0*/  @P0 IMAD.MOV.U32 R29, RZ, RZ, R26 ;  /* 0x000000ffff1d0224 */ /* 0x000fe200078e001a */
[----:B------:R-:W-:Y:S02]  /*2100*/  ISETP.LT.AND P3, PT, R27, UR22, P3 ;  /* 0x000000161b007c0c */ /* 0x000fe40009f61270 */
[-C--:B------:R-:W-:Y:S02]  /*2110*/  IADD3 R27, P4, PT, R30, R179.reuse, RZ ;  /* 0x000000b31e1b7210 */ /* 0x080fe40007f9e0ff */
[----:B------:R0:W2:Y:S01]  /*2120*/  @P0 LDG.E.U8 R204, desc[UR20][R28.64] ;  /* 0x000000141ccc0981 */ /* 0x0000a2000c1e1100 */
[----:B------:R-:W-:Y:S01]  /*2130*/  IMAD R62, R31, 0x2, R32 ;  /* 0x000000021f3e7824 */ /* 0x000fe200078e0220 */
[----:B------:R-:W-:Y:S01]  /*2140*/  PRMT R224, RZ, 0x7610, R224 ;  /* 0x00007610ffe07816 */ /* 0x000fe200000000e0 */
[----:B------:R-:W-:Y:S01]  /*2150*/  IMAD.U32 R155, RZ, RZ, UR12 ;  /* 0x0000000cff9b7e24 */ /* 0x000fe2000f8e00ff */
[----:B------:R-:W-:Y:S02]  /*2160*/  PRMT R223, RZ, 0x7610, R223 ;  /* 0x00007610ffdf7816 */ /* 0x000fe400000000df */
[----:B0-----:R-:W-:-:S02]  /*2170*/  IADD3 R28, P0, PT, R32, R179, RZ ;  /* 0x000000b3201c7210 */ /* 0x001fc40007f1e0ff */
[-C--:B------:R-:W-:Y:S02]  /*2180*/  LEA.HI.X.SX32 R29, R30, R177.reuse, 0x1, P4 ;  /* 0x000000b11e1d7211 */ /* 0x080fe400020f0eff */
[----:B------:R-:W-:Y:S01]  /*2190*/  LEA.HI.X.SX32 R30, R32, R177, 0x1, P0 ;  /* 0x000000b1201e7211 */ /* 0x000fe200000f0eff */
[----:B------:R-:W-:Y:S02]  /*21a0*/  @P2 IMAD.MOV.U32 R32, RZ, RZ, R27 ;  /* 0x000000ffff202224 */ /* 0x000fe400078e001b */
[----:B------:R-:W-:Y:S02]  /*21b0*/  @P2 IMAD.MOV.U32 R33, RZ, RZ, R29 ;  /* 0x000000ffff212224 */ /* 0x000fe400078e001d */
[----:B------:R-:W-:Y:S01]  /*21c0*/  IMAD R90, R31, 0x2, R62 ;  /* 0x000000021f5a7824 */ /* 0x000fe200078e023e */
[----:B------:R-:W-:Y:S01]  /*21d0*/  LOP3.LUT R37, R108, 0x78, RZ, 0xfc, !PT ;  /* 0x000000786c257812 */ /* 0x000fe200078efcff */
[----:B------:R-:W-:Y:S01]  /*21e0*/  IMAD.U32 R158, RZ, RZ, UR12 ;  /* 0x0000000cff9e7e24 */ /* 0x000fe2000f8e00ff */
[----:B------:R0:W2:Y:S01]  /*21f0*/  @P2 LDG.E.U8 R224, desc[UR20][R32.64] ;  /* 0x0000001420e02981 */ /* 0x0000a2000c1e1100 */
[----:B------:R-:W-:Y:S01]  /*2200*/  IMAD R155, R155, 0x2, R90 ;  /* 0x000000029b9b7824 */ /* 0x000fe200078e025a */
[----:B------:R-:W-:-:S03]  /*2210*/  PLOP3.LUT P2, PT, PT, PT, UP1, 0x80, 0x8 ;  /* 0x000000000008781c */ /* 0x000fc60003f4f018 */
[----:B------:R-:W-:Y:S01]  /*2220*/  IMAD R158, R158, 0x2, R155 ;  /* 0x000000029e9e7824 */ /* 0x000fe200078e029b */
[----:B------:R-:W-:Y:S01]  /*2230*/  ISETP.LT.AND P2, PT, R37, UR22, P2 ;  /* 0x0000001625007c0c */ /* 0x000fe20009741270 */
[----:B0-----:R-:W-:Y:S02]  /*2240*/  @P3 IMAD.MOV.U32 R32, RZ, RZ, R28 ;  /* 0x000000ffff203224 */ /* 0x001fe400078e001c */
[----:B------:R-:W-:Y:S01]  /*2250*/  @P3 IMAD.MOV.U32 R33, RZ, RZ, R30 ;  /* 0x000000ffff213224 */ /* 0x000fe200078e001e */
[----:B------:R-:W-:Y:S01]  /*2260*/  LOP3.LUT R35, R108, 0x2, RZ, 0xfc, !PT ;  /* 0x000000026c237812 */ /* 0x000fe200078efcff */
[----:B------:R-:W-:-:S03]  /*2270*/  IMAD.U32 R143, RZ, RZ, UR12 ;  /* 0x0000000cff8f7e24 */ /* 0x000fc6000f8e00ff */
[----:B------:R0:W2:Y:S01]  /*2280*/  @P3 LDG.E.U8 R223, desc[UR20][R32.64] ;  /* 0x0000001420df3981 */ /* 0x0000a2000c1e1100 */
[----:B------:R-:W-:Y:S01]  /*2290*/  PLOP3.LUT P3, PT, PT, PT, UP1, 0x80, 0x8 ;  /* 0x000000000008781c */ /* 0x000fe20003f6f018 */
[----:B------:R-:W-:Y:S01]  /*22a0*/  IMAD R143, R143, 0x2, R158 ;  /* 0x000000028f8f7824 */ /* 0x000fe200078e029e */
[-C--:B------:R-:W-:Y:S02]  /*22b0*/  IADD3 R165, P5, PT, R158, R179.reuse, RZ ;  /* 0x000000b39ea57210 */ /* 0x080fe40007fbe0ff */
[----:B------:R-:W-:Y:S02]  /*22c0*/  ISETP.LT.AND P3, PT, R35, UR22, P3 ;  /* 0x0000001623007c0c */ /* 0x000fe40009f61270 */
[----:B------:R-:W-:Y:S02]  /*22d0*/  IADD3 R31, P4, PT, R34, R179, RZ ;  /* 0x000000b3221f7210 */ /* 0x000fe40007f9e0ff */
[----:B------:R-:W-:Y:S02]  /*22e0*/  LEA.HI.X.SX32 R158, R158, R177, 0x1, P5 ;  /* 0x000000b19e9e7211 */ /* 0x000fe400028f0eff */
[----:B------:R-:W-:-:S02]  /*22f0*/  PRMT R217, RZ, 0x7610, R217 ;  /* 0x00007610ffd97816 */ /* 0x000fc400000000d9 */
[----:B0-----:R-:W-:Y:S01]  /*2300*/  LEA.HI.X.SX32 R32, R34, R177, 0x1, P4 ;  /* 0x000000b122207211 */ /* 0x001fe200020f0eff */
[----:B------:R-:W-:Y:S01]  /*2310*/  @P2 IMAD.MOV.U32 R34, RZ, RZ, R165 ;  /* 0x000000ffff222224 */ /* 0x000fe200078e00a5 */
[----:B------:R-:W-:Y:S01]  /*2320*/  LOP3.LUT R33, R108, 0xa, RZ, 0xfc, !PT ;  /* 0x0000000a6c217812 */ /* 0x000fe200078efcff */
[----:B------:R-:W-:Y:S01]  /*2330*/  @P2 IMAD.MOV.U32 R35, RZ, RZ, R158 ;  /* 0x000000ffff232224 */ /* 0x000fe200078e009e */
[----:B------:R-:W-:Y:S02]  /*2340*/  PLOP3.LUT P0, PT, PT, PT, UP1, 0x80, 0x8 ;  /* 0x000000000008781c */ /* 0x000fe40003f0f018 */
[----:B------:R-:W-:Y:S02]  /*2350*/  PRMT R222, RZ, 0x7610, R222 ;  /* 0x00007610ffde7816 */ /* 0x000fe400000000de */
[----:B------:R-:W-:Y:S01]  /*2360*/  ISETP.LT.AND P0, PT, R33, UR22, P0 ;  /* 0x0000001621007c0c */ /* 0x000fe20008701270 */
[----:B------:R0:W2:Y:S01]  /*2370*/  @P2 LDG.E.U8 R217, desc[UR20][R34.64] ;  /* 0x0000001422d92981 */ /* 0x0000a2000c1e1100 */
[----:B------:R-:W-:-:S02]  /*2380*/  IADD3 R33, P4, PT, R36, R179, RZ ;  /* 0x000000b324217210 */ /* 0x000fc40007f9e0ff */
[----:B------:R-:W-:Y:S02]  /*2390*/  LOP3.LUT R37, R108, 0x12, RZ, 0xfc, !PT ;  /* 0x000000126c257812 */ /* 0x000fe400078efcff */
[----:B------:R-:W-:Y:S01]  /*23a0*/  PLOP3.LUT P2, PT, PT, PT, UP1, 0x80, 0x8 ;  /* 0x000000000008781c */ /* 0x000fe20003f4f018 */
[----:B0-----:R-:W-:Y:S02]  /*23b0*/  @P3 IMAD.MOV.U32 R34, RZ, RZ, R31 ;  /* 0x000000ffff223224 */ /* 0x001fe400078e001f */
[----:B------:R-:W-:Y:S01]  /*23c0*/  @P3 IMAD.MOV.U32 R35, RZ, RZ, R32 ;  /* 0x000000ffff233224 */ /* 0x000fe200078e0020 */
[----:B------:R-:W-:-:S04]  /*23d0*/  ISETP.LT.AND P2, PT, R37, UR22, P2 ;  /* 0x0000001625007c0c */ /* 0x000fc80009741270 */
[----:B------:R0:W2:Y:S01]  /*23e0*/  @P3 LDG.E.U8 R222, desc[UR20][R34.64] ;  /* 0x0000001422de3981 */ /* 0x0000a2000c1e1100 */
[----:B------:R-:W-:Y:S02]  /*23f0*/  PRMT R211, RZ, 0x7610, R211 ;  /* 0x00007610ffd37816 */ /* 0x000fe400000000d3 */
[----:B------:R-:W-:Y:S02]  /*2400*/  LOP3.LUT R39, R108, 0x1a, RZ, 0xfc, !PT ;  /* 0x0000001a6c277812 */ /* 0x000fe400078efcff */
[----:B------:R-:W-:Y:S02]  /*2410*/  PLOP3.LUT P3, PT, PT, PT, UP1, 0x80, 0x8 ;  /* 0x000000000008781c */ /* 0x000fe40003f6f018 */
[----:B0-----:R-:W-:Y:S01]  /*2420*/  LEA.HI.X.SX32 R34, R36, R177, 0x1, P4 ;  /* 0x000000b124227211 */ /* 0x001fe200020f0eff */
[----:B------:R-:W-:Y:S01]  /*2430*/  @P0 IMAD.MOV.U32 R36, RZ, RZ, R33 ;  /* 0x000000ffff240224 */ /* 0x000fe200078e0021 */
[----:B------:R-:W-:-:S03]  /*2440*/  IADD3 R35, P4, PT, R38, R179, RZ ;  /* 0x000000b326237210 */ /* 0x000fc60007f9e0ff */
[----:B------:R-:W-:Y:S01]  /*2450*/  @P0 IMAD.MOV.U32 R37, RZ, RZ, R34 ;  /* 0x000000ffff250224 */ /* 0x000fe200078e0022 */
[----:B------:R-:W-:-:S04]  /*2460*/  ISETP.LT.AND P3, PT, R39, UR22, P3 ;  /* 0x0000001627007c0c */ /* 0x000fc80009f61270 */
[----:B------:R0:W2:Y:S01]  /*2470*/  @P0 LDG.E.U8 R211, desc[UR20][R36.64] ;  /* 0x0000001424d30981 */ /* 0x0000a2000c1e1100 */
[----:B------:R-:W-:Y:S02]  /*2480*/  PRMT R221, RZ, 0x7610, R221 ;  /* 0x00007610ffdd7816 */ /* 0x000fe400000000dd */
[----:B------:R-:W-:Y:S02]  /*2490*/  LOP3.LUT R39, R108, 0x22, RZ, 0xfc, !PT ;  /* 0x000000226c277812 */ /* 0x000fe400078efcff */
[----:B------:R-:W-:Y:S02]  /*24a0*/  PLOP3.LUT P0, PT, PT, PT, UP1, 0x80, 0x8 ;  /* 0x000000000008781c */ /* 0x000fe40003f0f018 */
[----:B------:R-:W-:Y:S02]  /*24b0*/  PRMT R219, RZ, 0x7610, R219 ;  /* 0x00007610ffdb7816 */ /* 0x000fe400000000db */
[----:B------:R-:W-:Y:S02]  /*24c0*/  ISETP.LT.AND P0, PT, R39, UR22, P0 ;  /* 0x0000001627007c0c */ /* 0x000fe40008701270 */
[----:B0-----:R-:W-:-:S02]  /*24d0*/  IADD3 R36, P5, PT, R40, R179, RZ ;  /* 0x000000b328247210 */ /* 0x001fc40007fbe0ff */
[-C--:B------:R-:W-:Y:S02]  /*24e0*/  LEA.HI.X.SX32 R37, R38, R177.reuse, 0x1, P4 ;  /* 0x000000b126257211 */ /* 0x080fe400020f0eff */
[----:B------:R-:W-:Y:S01]  /*24f0*/  LEA.HI.X.SX32 R38, R40, R177, 0x1, P5 ;  /* 0x000000b128267211 */ /* 0x000fe200028f0eff */
[----:B------:R-:W-:Y:S02]  /*2500*/  @P2 IMAD.MOV.U32 R40, RZ, RZ, R35 ;  /* 0x000000ffff282224 */ /* 0x000fe400078e0023 */
[----:B------:R-:W-:Y:S01]  /*2510*/  @P2 IMAD.MOV.U32 R41, RZ, RZ, R37 ;  /* 0x000000ffff292224 */ /* 0x000fe200078e0025 */
[----:B------:R-:W-:-:S04]  /*2520*/  IADD3 R39, P4, PT, R42, R179, RZ ;  /* 0x000000b32a277210 */ /* 0x000fc80007f9e0ff */
[----:B------:R0:W2:Y:S01]  /*2530*/  @P2 LDG.E.U8 R221, desc[UR20][R40.64] ;  /* 0x0000001428dd2981 */ /* 0x0000a2000c1e1100 */
        /* <DEDUP_REMOVED lines=96> */
[C---:B------:R-:W-:Y:S02]  /*2b40*/  IADD3 R171, P5, PT, R143.reuse, R179, RZ ;  /* 0x000000b38fab7210 */ /* 0x040fe40007fbe0ff */
[----:B------:R-:W-:Y:S02]  /*2b50*/  PRMT R194, RZ, 0x7610, R194 ;  /* 0x00007610ffc27816 */ /* 0x000fe400000000c2 */
[----:B------:R-:W-:Y:S02]  /*2b60*/  PLOP3.LUT P0, PT, PT, PT, UP1, 0x80, 0x8 ;  /* 0x000000000008781c */ /* 0x000fe40003f0f018 */
[-C--:B------:R-:W-:Y:S02]  /*2b70*/  LEA.HI.X.SX32 R169, R143, R177.reuse, 0x1, P5 ;  /* 0x000000b18fa97211 */ /* 0x080fe400028f0eff */
[----:B------:R-:W-:Y:S02]  /*2b80*/  PRMT R193, RZ, 0x7610, R193 ;  /* 0x00007610ffc17816 */ /* 0x000fe400000000c1 */
[----:B0-----:R-:W-:Y:S01]  /*2b90*/  LEA.HI.X.SX32 R60, R62, R177, 0x1, P4 ;  /* 0x000000b13e3c7211 */ /* 0x001fe200020f0eff */
[----:B------:R-:W-:Y:S01]  /*2ba0*/  @P2 IMAD.MOV.U32 R62, RZ, RZ, R59 ;  /* 0x000000ffff3e2224 */ /* 0x000fe200078e003b */
[----:B------:R-:W-:-:S03]  /*2bb0*/  LOP3.LUT R61, R108, 0x4, RZ, 0xfc, !PT ;  /* 0x000000046c3d7812 */ /* 0x000fc600078efcff */
[----:B------:R-:W-:Y:S01]  /*2bc0*/  @P2 IMAD.MOV.U32 R63, RZ, RZ, R60 ;  /* 0x000000ffff3f2224 */ /* 0x000fe200078e003c */
[----:B------:R-:W-:-:S04]  /*2bd0*/  ISETP.LT.AND P0, PT, R61, UR22, P0 ;  /* 0x000000163d007c0c */ /* 0x000fc80008701270 */
[----:B------:R0:W2:Y:S01]  /*2be0*/  @P2 LDG.E.U8 R194, desc[UR20][R62.64] ;  /* 0x000000143ec22981 */ /* 0x0000a2000c1e1100 */
[----:B------:R-:W-:Y:S02]  /*2bf0*/  IADD3 R61, P4, PT, R64, R179, RZ ;  /* 0x000000b3403d7210 */ /* 0x000fe40007f9e0ff */
        /* <DEDUP_REMOVED lines=13> */
[----:B------:R-:W-:Y:S02]  /*2cd0*/  ISETP.LT.AND P3, PT, R68, UR22, P3 ;  /* 0x0000001644007c0c */ /* 0x000fe40009f61270 */
[----:B------:R-:W-:Y:S02]  /*2ce0*/  LOP3.LUT R68, R108, 0x1c, RZ, 0xfc, !PT ;  /* 0x0000001c6c447812 */ /* 0x000fe400078efcff */
[----:B------:R0:W2:Y:S01]  /*2cf0*/  @P0 LDG.E.U8 R192, desc[UR20][R64.64] ;  /* 0x0000001440c00981 */ /* 0x0000a2000c1e1100 */
[----:B------:R-:W-:Y:S02]  /*2d00*/  PLOP3.LUT P0, PT, PT, PT, UP1, 0x80, 0x8 ;  /* 0x000000000008781c */ /* 0x000fe40003f0f018 */
[----:B------:R-:W-:Y:S02]  /*2d10*/  PRMT R191, RZ, 0x7610, R191 ;  /* 0x00007610ffbf7816 */ /* 0x000fe400000000bf */
[----:B------:R-:W-:Y:S01]  /*2d20*/  ISETP.LT.AND P0, PT, R68, UR22, P0 ;  /* 0x0000001644007c0c */ /* 0x000fe20008701270 */
[----:B------:R-:W-:Y:S01]  /*2d30*/  @P2 IMAD.MOV.U32 R68, RZ, RZ, R63 ;  /* 0x000000ffff442224 */ /* 0x000fe200078e003f */
[----:B------:R-:W-:-:S02]  /*2d40*/  PRMT R190, RZ, 0x7610, R190 ;  /* 0x00007610ffbe7816 */ /* 0x000fc400000000be */
[----:B0-----:R-:W-:Y:S02]  /*2d50*/  LEA.HI.X.SX32 R65, R67, R177, 0x1, P4 ;  /* 0x000000b143417211 */ /* 0x001fe400020f0eff */
[----:B------:R-:W-:-:S03]  /*2d60*/  IADD3 R64, P5, PT, R66, R179, RZ ;  /* 0x000000b342407210 */ /* 0x000fc60007fbe0ff */
[----:B------:R-:W-:Y:S01]  /*2d70*/  @P2 IMAD.MOV.U32 R69, RZ, RZ, R65 ;  /* 0x000000ffff452224 */ /* 0x000fe200078e0041 */
[----:B------:R-:W-:-:S04]  /*2d80*/  LEA.HI.X.SX32 R66, R66, R177, 0x1, P5 ;  /* 0x000000b142427211 */ /* 0x000fc800028f0eff */
        /* <DEDUP_REMOVED lines=56> */
[----:B------:R-:W-:Y:S01]  /*3110*/  LOP3.LUT R83, R108, 0x54, RZ, 0xfc, !PT ;  /* 0x000000546c537812 */ /* 0x000fe200078efcff */
[----:B0-----:R-:W-:Y:S02]  /*3120*/  @P3 IMAD.MOV.U32 R80, RZ, RZ, R76 ;  /* 0x000000ffff503224 */ /* 0x001fe400078e004c */
[----:B------:R-:W-:Y:S01]  /*3130*/  @P3 IMAD.MOV.U32 R81, RZ, RZ, R78 ;  /* 0x000000ffff513224 */ /* 0x000fe200078e004e */
[----:B------:R-:W-:-:S04]  /*3140*/  PLOP3.LUT P2, PT, PT, PT, UP1, 0x80, 0x8 ;  /* 0x000000000008781c */ /* 0x000fc80003f4f018 */
[----:B------:R0:W2:Y:S01]  /*3150*/  @P3 LDG.E.U8 R178, desc[UR20][R80.64] ;  /* 0x0000001450b23981 */ /* 0x0000a2000c1e1100 */
[----:B------:R-:W-:Y:S02]  /*3160*/  PRMT R176, RZ, 0x7610, R176 ;  /* 0x00007610ffb07816 */ /* 0x000fe400000000b0 */
[----:B------:R-:W-:Y:S02]  /*3170*/  ISETP.LT.AND P2, PT, R83, UR22, P2 ;  /* 0x0000001653007c0c */ /* 0x000fe40009741270 */
[----:B------:R-:W-:Y:S02]  /*3180*/  LOP3.LUT R86, R108, 0x5c, RZ, 0xfc, !PT ;  /* 0x0000005c6c567812 */ /* 0x000fe400078efcff */
[----:B------:R-:W-:Y:S02]  /*3190*/  PLOP3.LUT P3, PT, PT, PT, UP1, 0x80, 0x8 ;  /* 0x000000000008781c */ /* 0x000fe40003f6f018 */
[----:B0-----:R-:W-:Y:S01]  /*31a0*/  LEA.HI.X.SX32 R80, R82, R177, 0x1, P4 ;  /* 0x000000b152507211 */ /* 0x001fe200020f0eff */
[----:B------:R-:W-:-:S04]  /*31b0*/  @P0 IMAD.MOV.U32 R82, RZ, RZ, R79 ;  /* 0x000000ffff520224 */ /* 0x000fc800078e004f */
[----:B------:R-:W-:Y:S01]  /*31c0*/  @P0 IMAD.MOV.U32 R83, RZ, RZ, R80 ;  /* 0x000000ffff530224 */ /* 0x000fe200078e0050 */
[----:B------:R-:W-:-:S04]  /*31d0*/  IADD3 R81, P4, PT, R85, R179, RZ ;  /* 0x000000b355517210 */ /* 0x000fc80007f9e0ff */
[----:B------:R0:W2:Y:S01]  /*31e0*/  @P0 LDG.E.U8 R176, desc[UR20][R82.64] ;  /* 0x0000001452b00981 */ /* 0x0000a2000c1e1100 */
[----:B------:R-:W-:Y:S02]  /*31f0*/  ISETP.LT.AND P0, PT, R86, UR22, P3 ;  /* 0x0000001656007c0c */ /* 0x000fe40009f01270 */
[----:B------:R-:W-:Y:S02]  /*3200*/  LOP3.LUT R86, R108, 0x64, RZ, 0xfc, !PT ;  /* 0x000000646c567812 */ /* 0x000fe400078efcff */
[----:B------:R-:W-:Y:S02]  /*3210*/  PLOP3.LUT P3, PT, PT, PT, UP1, 0x80, 0x8 ;  /* 0x000000000008781c */ /* 0x000fe40003f6f018 */
[----:B------:R-:W-:Y:S02]  /*3220*/  PRMT R174, RZ, 0x7610, R174 ;  /* 0x00007610ffae7816 */ /* 0x000fe400000000ae */
[----:B------:R-:W-:Y:S01]  /*3230*/  ISETP.LT.AND P3, PT, R86, UR22, P3 ;  /* 0x0000001656007c0c */ /* 0x000fe20009f61270 */
[----:B------:R-:W-:Y:S01]  /*3240*/  @P2 IMAD.MOV.U32 R86, RZ, RZ, R81 ;  /* 0x000000ffff562224 */ /* 0x000fe200078e0051 */
[----:B0-----:R-:W-:-:S02]  /*3250*/  LEA.HI.X.SX32 R83, R85, R177, 0x1, P4 ;  /* 0x000000b155537211 */ /* 0x001fc400020f0eff */
[C---:B------:R-:W-:Y:S02]  /*3260*/  IADD3 R82, P5, PT, R84.reuse, R179, RZ ;  /* 0x000000b354527210 */ /* 0x040fe40007fbe0ff */
[----:B------:R-:W-:Y:S01]  /*3270*/  PRMT R170, RZ, 0x7610, R170 ;  /* 0x00007610ffaa7816 */ /* 0x000fe200000000aa */
[----:B------:R-:W-:Y:S01]  /*3280*/  @P2 IMAD.MOV.U32 R87, RZ, RZ, R83 ;  /* 0x000000ffff572224 */ /* 0x000fe200078e0053 */
[----:B------:R-:W-:Y:S02]  /*3290*/  LEA.HI.X.SX32 R84, R84, R177, 0x1, P5 ;  /* 0x000000b154547211 */ /* 0x000fe400028f0eff */
[----:B------:R-:W-:Y:S02]  /*32a0*/  IADD3 R85, P4, PT, R88, R179, RZ ;  /* 0x000000b358557210 */ /* 0x000fe40007f9e0ff */
[----:B------:R0:W2:Y:S02]  /*32b0*/  @P2 LDG.E.U8 R174, desc[UR20][R86.64] ;  /* 0x0000001456ae2981 */ /* 0x0000a4000c1e1100 */
[----:B0-----:R-:W-:-:S02]  /*32c0*/  @P0 IMAD.MOV.U32 R86, RZ, RZ, R82 ;  /* 0x000000ffff560224 */ /* 0x001fc400078e0052 */
[----:B------:R-:W-:-:S05]  /*32d0*/  @P0 IMAD.MOV.U32 R87, RZ, RZ, R84 ;  /* 0x000000ffff570224 */ /* 0x000fca00078e0054 */
[----:B------:R0:W2:Y:S01]  /*32e0*/  @P0 LDG.E.U8 R170, desc[UR20][R86.64] ;  /* 0x0000001456aa0981 */ /* 0x0000a2000c1e1100 */
[----:B------:R-:W-:Y:S02]  /*32f0*/  PRMT R167, RZ, 0x7610, R167 ;  /* 0x00007610ffa77816 */ /* 0x000fe400000000a7 */
[C---:B------:R-:W-:Y:S02]  /*3300*/  LOP3.LUT R168, R147.reuse, 0x16, RZ, 0xfc, !PT ;  /* 0x0000001693a87812 */ /* 0x040fe400078efcff */
[C---:B------:R-:W-:Y:S02]  /*3310*/  LOP3.LUT R163, R147.reuse, 0x18, RZ, 0xfc, !PT ;  /* 0x0000001893a37812 */ /* 0x040fe400078efcff */
[----:B------:R-:W-:Y:S02]  /*3320*/  LOP3.LUT R164, R147, 0x17, RZ, 0xfc, !PT ;  /* 0x0000001793a47812 */ /* 0x000fe400078efcff */
[----:B0-----:R-:W-:Y:S01]  /*3330*/  LEA.HI.X.SX32 R86, R88, R177, 0x1, P4 ;  /* 0x000000b158567211 */ /* 0x001fe200020f0eff */
[----:B------:R-:W-:-:S04]  /*3340*/  @P3 IMAD.MOV.U32 R88, RZ, RZ, R85 ;  /* 0x000000ffff583224 */ /* 0x000fc800078e0055 */
[----:B------:R-:W-:-:S05]  /*3350*/  @P3 IMAD.MOV.U32 R89, RZ, RZ, R86 ;  /* 0x000000ffff593224 */ /* 0x000fca00078e0056 */
[----:B------:R0:W2:Y:S01]  /*3360*/  @P3 LDG.E.U8 R167, desc[UR20][R88.64] ;  /* 0x0000001458a73981 */ /* 0x0000a2000c1e1100 */
[C---:B------:R-:W-:Y:S02]  /*3370*/  ISETP.GT.U32.AND P3, PT, R144.reuse, R141, PT ;  /* 0x0000008d9000720c */ /* 0x040fe40003f64070 */
[C---:B------:R-:W-:Y:S02]  /*3380*/  ISETP.GT.U32.AND P0, PT, R144.reuse, R91, PT ;  /* 0x0000005b9000720c */ /* 0x040fe40003f04070 */
[----:B------:R-:W-:Y:S02]  /*3390*/  IABS R161, R168 ;  /* 0x000000a800a17213 */ /* 0x000fe40000000000 */
[----:B------:R-:W-:Y:S02]  /*33a0*/  LOP3.LUT R166, R147, 0x19, RZ, 0xfc, !PT ;  /* 0x0000001993a67812 */ /* 0x000fe400078efcff */
[----:B------:R-:W-:Y:S01]  /*33b0*/  ISETP.GT.U32.AND P5, PT, R144, R93, PT ;  /* 0x0000005d9000720c */ /* 0x000fe20003fa4070 */
[----:B0-----:R-:W-:Y:S01]  /*33c0*/  IMAD.HI.U32 R89, R146, R161, RZ ;  /* 0x000000a192597227 */ /* 0x001fe200078e00ff */
[----:B------:R-:W-:-:S02]  /*33d0*/  IABS R148, R163 ;  /* 0x000000a300947213 */ /* 0x000fc40000000000 */
[----:B------:R-:W-:Y:S01]  /*33e0*/  IABS R149, R166 ;  /* 0x000000a600957213 */ /* 0x000fe20000000000 */
[--C-:B------:R-:W-:Y:S01]  /*33f0*/  @!P3 IMAD.IADD R141, R141, 0x1, -R144.reuse ;  /* 0x000000018d8db824 */ /* 0x100fe200078e0a90 */
[C---:B------:R-:W-:Y:S01]  /*3400*/  ISETP.GT.U32.AND P3, PT, R144.reuse, R135, PT ;  /* 0x000000879000720c */ /* 0x040fe20003f64070 */
[----:B------:R-:W-:Y:S01]  /*3410*/  @!P0 IMAD.IADD R91, R91, 0x1, -R144 ;  /* 0x000000015b5b8824 */ /* 0x000fe200078e0a90 */
[----:B------:R-:W-:Y:S01]  /*3420*/  ISETP.GT.U32.AND P0, PT, R144, R132, PT ;  /* 0x000000849000720c */ /* 0x000fe20003f04070 */
[----:B------:R-:W-:Y:S01]  /*3430*/  IMAD.MOV R89, RZ, RZ, -R89 ;  /* 0x000000ffff597224 */ /* 0x000fe200078e0a59 */
[C---:B------:R-:W-:Y:S01]  /*3440*/  LOP3.LUT R160, R147.reuse, 0x1b, RZ, 0xfc, !PT ;  /* 0x0000001b93a07812 */ /* 0x040fe200078efcff */
[----:B------:R-:W-:Y:S01]  /*3450*/  IMAD.HI.U32 R87, R146, R148, RZ ;  /* 0x0000009492577227 */ /* 0x000fe200078e00ff */
[C---:B------:R-:W-:Y:S02]  /*3460*/  ISETP.GT.U32.AND P2, PT, R144.reuse, R137, PT ;  /* 0x000000899000720c */ /* 0x040fe40003f44070 */
[----:B------:R-:W-:Y:S01]  /*3470*/  IABS R151, R160 ;  /* 0x000000a000977213 */ /* 0x000fe20000000000 */
[----:B------:R-:W-:Y:S01]  /*3480*/  IMAD R161, R144, R89, R161 ;  /* 0x0000005990a17224 */ /* 0x000fe200078e02a1 */
[----:B------:R-:W-:Y:S01]  /*3490*/  IABS R156, R164 ;  /* 0x000000a4009c7213 */ /* 0x000fe20000000000 */
[----:B------:R-:W-:Y:S01]  /*34a0*/  IMAD.HI.U32 R89, R146, R149, RZ ;  /* 0x0000009592597227 */ /* 0x000fe200078e00ff */
[----:B------:R-:W-:-:S02]  /*34b0*/  LOP3.LUT R154, R147, 0x1d, RZ, 0xfc, !PT ;  /* 0x0000001d939a7812 */ /* 0x000fc400078efcff */
[----:B------:R-:W-:Y:S01]  /*34c0*/  LOP3.LUT R162, R147, 0x1a, RZ, 0xfc, !PT ;  /* 0x0000001a93a27812 */ /* 0x000fe200078efcff */
[--C-:B------:R-:W-:Y:S01]  /*34d0*/  @!P3 IMAD.IADD R135, R135, 0x1, -R144.reuse ;  /* 0x000000018787b824 */ /* 0x100fe200078e0a90 */
[----:B------:R-:W-:Y:S01]  /*34e0*/  ISETP.GT.U32.AND P3, PT, R144, R122, PT ;  /* 0x0000007a9000720c */ /* 0x000fe20003f64070 */
[--C-:B------:R-:W-:Y:S01]  /*34f0*/  @!P0 IMAD.IADD R132, R132, 0x1, -R144.reuse ;  /* 0x0000000184848824 */ /* 0x100fe200078e0a90 */
[C---:B------:R-:W-:Y:S01]  /*3500*/  ISETP.GT.U32.AND P0, PT, R144.reuse, R121, PT ;  /* 0x000000799000720c */ /* 0x040fe20003f04070 */
[----:B------:R-:W-:Y:S01]  /*3510*/  IMAD.MOV R87, RZ, RZ, -R87 ;  /* 0x000000ffff577224 */ /* 0x000fe200078e0a57 */
[----:B------:R-:W-:Y:S01]  /*3520*/  IABS R153, R154 ;  /* 0x0000009a00997213 */ /* 0x000fe20000000000 */
[----:B------:R-:W-:Y:S01]  /*3530*/  IMAD.MOV R89, RZ, RZ, -R89 ;  /* 0x000000ffff597224 */ /* 0x000fe200078e0a59 */
[----:B------:R-:W-:Y:S01]  /*3540*/  IABS R150, R162 ;  /* 0x000000a200967213 */ /* 0x000fe20000000000 */
[----:B------:R-:W-:Y:S01]  /*3550*/  @!P5 IMAD.IADD R93, R93, 0x1, -R144 ;  /* 0x000000015d5dd824 */ /* 0x000fe200078e0a90 */
[C---:B------:R-:W-:Y:S01]  /*3560*/  ISETP.GT.U32.AND P5, PT, R144.reuse, R129, PT ;  /* 0x000000819000720c */ /* 0x040fe20003fa4070 */
[C---:B------:R-:W-:Y:S01]  /*3570*/  IMAD R148, R144.reuse, R87, R148 ;  /* 0x0000005790947224 */ /* 0x040fe200078e0294 */
[C---:B------:R-:W-:Y:S01]  /*3580*/  ISETP.GT.U32.AND P4, PT, R144.reuse, R136, PT ;  /* 0x000000889000720c */ /* 0x040fe20003f84070 */
[----:B------:R-:W-:Y:S01]  /*3590*/  IMAD R149, R144, R89, R149 ;  /* 0x0000005990957224 */ /* 0x000fe200078e0295 */
[C---:B------:R-:W-:Y:S01]  /*35a0*/  LOP3.LUT R89, R147.reuse, 0x1f, RZ, 0xfc, !PT ;  /* 0x0000001f93597812 */ /* 0x040fe200078efcff */
[----:B------:R-:W-:Y:S01]  /*35b0*/  IMAD.HI.U32 R87, R146, R151, RZ ;  /* 0x0000009792577227 */ /* 0x000fe200078e00ff */
[----:B------:R-:W-:-:S02]  /*35c0*/  LOP3.LUT R159, R147, 0x1c, RZ, 0xfc, !PT ;  /* 0x0000001c939f7812 */ /* 0x000fc400078efcff */
[----:B------:R-:W-:Y:S01]  /*35d0*/  IABS R175, R89 ;  /* 0x0000005900af7213 */ /* 0x000fe20000000000 */
[--C-:B------:R-:W-:Y:S01]  /*35e0*/  @!P3 IMAD.IADD R122, R122, 0x1, -R144.reuse ;  /* 0x000000017a7ab824 */ /* 0x100fe200078e0a90 */
[C---:B------:R-:W-:Y:S01]  /*35f0*/  ISETP.GT.U32.AND P3, PT, R144.reuse, R115, PT ;  /* 0x000000739000720c */ /* 0x040fe20003f64070 */
[----:B------:R-:W-:Y:S01]  /*3600*/  IMAD.MOV R87, RZ, RZ, -R87 ;  /* 0x000000ffff577224 */ /* 0x000fe200078e0a57 */
[----:B------:R-:W-:Y:S01]  /*3610*/  LOP3.LUT R157, R147, 0x1e, RZ, 0xfc, !PT ;  /* 0x0000001e939d7812 */ /* 0x000fe200078efcff */
[--C-:B------:R-:W-:Y:S01]  /*3620*/  @!P2 IMAD.IADD R137, R137, 0x1, -R144.reuse ;  /* 0x000000018989a824 */ /* 0x100fe200078e0a90 */
[C---:B------:R-:W-:Y:S01]  /*3630*/  ISETP.GT.U32.AND P2, PT, R144.reuse, R124, PT ;  /* 0x0000007c9000720c */ /* 0x040fe20003f44070 */
[C---:B------:R-:W-:Y:S01]  /*3640*/  IMAD R151, R144.reuse, R87, R151 ;  /* 0x0000005790977224 */ /* 0x040fe200078e0297 */
[----:B------:R-:W-:Y:S01]  /*3650*/  IABS R152, R159 ;  /* 0x0000009f00987213 */ /* 0x000fe20000000000 */
[----:B------:R-:W-:Y:S01]  /*3660*/  @!P0 IMAD.IADD R121, R121, 0x1, -R144 ;  /* 0x0000000179798824 */ /* 0x000fe200078e0a90 */
[----:B------:R-:W-:Y:S01]  /*3670*/  ISETP.GT.U32.AND P0, PT, R144, R101, PT ;  /* 0x000000659000720c */ /* 0x000fe20003f04070 */
[----:B------:R-:W-:Y:S01]  /*3680*/  IMAD.HI.U32 R87, R146, R175, RZ ;  /* 0x000000af92577227 */ /* 0x000fe200078e00ff */
[----:B------:R-:W-:-:S03]  /*3690*/  LOP3.LUT R172, R108, 0x6c, RZ, 0xfc, !PT ;  /* 0x0000006c6cac7812 */ /* 0x000fc600078efcff */
[----:B------:R-:W-:Y:S01]  /*36a0*/  @!P5 IMAD.IADD R129, R129, 0x1, -R144 ;  /* 0x000000018181d824 */ /* 0x000fe200078e0a90 */
[----:B------:R-:W-:Y:S01]  /*36b0*/  ISETP.GT.U32.AND P5, PT, R144, R114, PT ;  /* 0x000000729000720c */ /* 0x000fe20003fa4070 */
[----:B------:R-:W-:-:S04]  /*36c0*/  IMAD.HI.U32 R88, R146, R156, RZ ;  /* 0x0000009c92587227 */ /* 0x000fc800078e00ff */
[----:B------:R-:W-:Y:S02]  /*36d0*/  IMAD.MOV R87, RZ, RZ, -R87 ;  /* 0x000000ffff577224 */ /* 0x000fe400078e0a57 */
[----:B------:R-:W-:Y:S01]  /*36e0*/  @!P3 IMAD.IADD R115, R115, 0x1, -R144 ;  /* 0x000000017373b824 */ /* 0x000fe200078e0a90 */
[C---:B------:R-:W-:Y:S01]  /*36f0*/  ISETP.GT.U32.AND P3, PT, R144.reuse, R109, PT ;  /* 0x0000006d9000720c */ /* 0x040fe20003f64070 */
[----:B------:R-:W-:Y:S02]  /*3700*/  IMAD.MOV R88, RZ, RZ, -R88 ;  /* 0x000000ffff587224 */ /* 0x000fe400078e0a58 */
[----:B------:R-:W-:Y:S02]  /*3710*/  IMAD R175, R144, R87, R175 ;  /* 0x0000005790af7224 */ /* 0x000fe400078e02af */
[----:B------:R-:W-:-:S03]  /*3720*/  IMAD.HI.U32 R87, R146, R153, RZ ;  /* 0x0000009992577227 */ /* 0x000fc600078e00ff */
[----:B------:R-:W-:Y:S01]  /*3730*/  ISETP.GT.U32.AND P6, PT, R144, R175, PT ;  /* 0x000000af9000720c */ /* 0x000fe20003fc4070 */
[----:B------:R-:W-:Y:S01]  /*3740*/  @!P2 IMAD.IADD R124, R124, 0x1, -R144 ;  /* 0x000000017c7ca824 */ /* 0x000fe200078e0a90 */
[C---:B------:R-:W-:Y:S01]  /*3750*/  ISETP.GT.U32.AND P2, PT, R144.reuse, R113, PT ;  /* 0x000000719000720c */ /* 0x040fe20003f44070 */
[----:B------:R-:W-:Y:S02]  /*3760*/  IMAD R156, R144, R88, R156 ;  /* 0x00000058909c7224 */ /* 0x000fe400078e029c */
[----:B------:R-:W-:-:S04]  /*3770*/  IMAD.HI.U32 R88, R146, R150, RZ ;  /* 0x0000009692587227 */ /* 0x000fc800078e00ff */
[----:B------:R-:W-:Y:S02]  /*3780*/  IMAD.MOV R87, RZ, RZ, -R87 ;  /* 0x000000ffff577224 */ /* 0x000fe400078e0a57 */
[--C-:B------:R-:W-:Y:S01]  /*3790*/  @!P0 IMAD.IADD R101, R101, 0x1, -R144.reuse ;  /* 0x0000000165658824 */ /* 0x100fe200078e0a90 */
[----:B------:R-:W-:Y:S01]  /*37a0*/  ISETP.GT.U32.AND P0, PT, R144, R103, PT ;  /* 0x000000679000720c */ /* 0x000fe20003f04070 */
[----:B------:R-:W-:Y:S01]  /*37b0*/  @!P5 IMAD.IADD R114, R114, 0x1, -R144 ;  /* 0x000000017272d824 */ /* 0x000fe200078e0a90 */
[C---:B------:R-:W-:Y:S01]  /*37c0*/  ISETP.GT.U32.AND P5, PT, R144.reuse, R110, PT ;  /* 0x0000006e9000720c */ /* 0x040fe20003fa4070 */
[----:B------:R-:W-:Y:S02]  /*37d0*/  IMAD.MOV R88, RZ, RZ, -R88 ;  /* 0x000000ffff587224 */ /* 0x000fe400078e0a58 */
[C---:B------:R-:W-:Y:S01]  /*37e0*/  IMAD R153, R144.reuse, R87, R153 ;  /* 0x0000005790997224 */ /* 0x040fe200078e0299 */
[----:B------:R-:W-:Y:S01]  /*37f0*/  IABS R87, R157 ;  /* 0x0000009d00577213 */ /* 0x000fe20000000000 */
[----:B------:R-:W-:-:S02]  /*3800*/  IMAD R150, R144, R88, R150 ;  /* 0x0000005890967224 */ /* 0x000fc400078e0296 */
[----:B------:R-:W-:Y:S01]  /*3810*/  @!P3 IMAD.IADD R109, R109, 0x1, -R144 ;  /* 0x000000016d6db824 */ /* 0x000fe200078e0a90 */
[----:B------:R-:W-:Y:S01]  /*3820*/  ISETP.GT.U32.AND P3, PT, R144, R149, PT ;  /* 0x000000959000720c */ /* 0x000fe20003f64070 */
[----:B------:R-:W-:-:S04]  /*3830*/  IMAD.HI.U32 R88, R146, R152, RZ ;  /* 0x0000009892587227 */ /* 0x000fc800078e00ff */
[----:B------:R-:W-:Y:S01]  /*3840*/  @!P2 IMAD.IADD R113, R113, 0x1, -R144 ;  /* 0x000000017171a824 */ /* 0x000fe200078e0a90 */
[----:B------:R-:W-:Y:S01]  /*3850*/  ISETP.GT.U32.AND P2, PT, R144, R107, PT ;  /* 0x0000006b9000720c */ /* 0x000fe20003f44070 */
[----:B------:R-:W-:-:S04]  /*3860*/  IMAD.HI.U32 R146, R146, R87, RZ ;  /* 0x0000005792927227 */ /* 0x000fc800078e00ff */
[----:B------:R-:W-:Y:S01]  /*3870*/  @!P4 IMAD.IADD R136, R136, 0x1, -R144 ;  /* 0x000000018888c824 */ /* 0x000fe200078e0a90 */
[C---:B------:R-:W-:Y:S01]  /*3880*/  ISETP.GT.U32.AND P4, PT, R144.reuse, R95, PT ;  /* 0x0000005f9000720c */ /* 0x040fe20003f84070 */
[----:B------:R-:W-:Y:S02]  /*3890*/  IMAD.MOV R146, RZ, RZ, -R146 ;  /* 0x000000ffff927224 */ /* 0x000fe400078e0a92 */
[--C-:B------:R-:W-:Y:S01]  /*38a0*/  @!P0 IMAD.IADD R103, R103, 0x1, -R144.reuse ;  /* 0x0000000167678824 */ /* 0x100fe200078e0a90 */
[----:B------:R-:W-:Y:S01]  /*38b0*/  ISETP.GT.U32.AND P0, PT, R144, R150, PT ;  /* 0x000000969000720c */ /* 0x000fe20003f04070 */
[--C-:B------:R-:W-:Y:S01]  /*38c0*/  @!P5 IMAD.IADD R110, R110, 0x1, -R144.reuse ;  /* 0x000000016e6ed824 */ /* 0x100fe200078e0a90 */
[C---:B------:R-:W-:Y:S01]  /*38d0*/  ISETP.GT.U32.AND P5, PT, R144.reuse, R148, PT ;  /* 0x000000949000720c */ /* 0x040fe20003fa4070 */
[----:B------:R-:W-:Y:S02]  /*38e0*/  IMAD R146, R144, R146, R87 ;  /* 0x0000009290927224 */ /* 0x000fe400078e0257 */
[----:B------:R-:W-:-:S02]  /*38f0*/  @!P3 IMAD.IADD R149, R149, 0x1, -R144 ;  /* 0x000000019595b824 */ /* 0x000fc400078e0a90 */
[--C-:B------:R-:W-:Y:S01]  /*3900*/  @!P2 IMAD.IADD R107, R107, 0x1, -R144.reuse ;  /* 0x000000016b6ba824 */ /* 0x100fe200078e0a90 */
[C---:B------:R-:W-:Y:S01]  /*3910*/  ISETP.GT.U32.AND P3, PT, R144.reuse, R146, PT ;  /* 0x000000929000720c */ /* 0x040fe20003f64070 */
[----:B------:R-:W-:Y:S01]  /*3920*/  @!P4 IMAD.IADD R95, R95, 0x1, -R144 ;  /* 0x000000015f5fc824 */ /* 0x000fe200078e0a90 */
[C---:B------:R-:W-:Y:S01]  /*3930*/  ISETP.GT.U32.AND P2, PT, R144.reuse, R156, PT ;  /* 0x0000009c9000720c */ /* 0x040fe20003f44070 */
[----:B------:R-:W-:Y:S01]  /*3940*/  IMAD.MOV R88, RZ, RZ, -R88 ;  /* 0x000000ffff587224 */ /* 0x000fe200078e0a58 */
[----:B------:R-:W-:Y:S01]  /*3950*/  ISETP.GT.U32.AND P4, PT, R144, R118, PT ;  /* 0x000000769000720c */ /* 0x000fe20003f84070 */
[--C-:B------:R-:W-:Y:S01]  /*3960*/  @!P0 IMAD.IADD R150, R150, 0x1, -R144.reuse ;  /* 0x0000000196968824 */ /* 0x100fe200078e0a90 */
[----:B------:R-:W-:Y:S01]  /*3970*/  ISETP.GT.U32.AND P0, PT, R144, R141, PT ;  /* 0x0000008d9000720c */ /* 0x000fe20003f04070 */
[----:B------:R-:W-:Y:S01]  /*3980*/  @!P5 IMAD.IADD R148, R148, 0x1, -R144 ;  /* 0x000000019494d824 */ /* 0x000fe200078e0a90 */
[C---:B------:R-:W-:Y:S01]  /*3990*/  ISETP.GT.U32.AND P5, PT, R144.reuse, R153, PT ;  /* 0x000000999000720c */ /* 0x040fe20003fa4070 */
[----:B------:R-:W-:-:S02]  /*39a0*/  IMAD R152, R144, R88, R152 ;  /* 0x0000005890987224 */ /* 0x000fc400078e0298 */
[--C-:B------:R-:W-:Y:S02]  /*39b0*/  @!P6 IMAD.IADD R175, R175, 0x1, -R144.reuse ;  /* 0x00000001afafe824 */ /* 0x100fe400078e0a90 */
[--C-:B------:R-:W-:Y:S01]  /*39c0*/  @!P3 IMAD.IADD R146, R146, 0x1, -R144.reuse ;  /* 0x000000019292b824 */ /* 0x100fe200078e0a90 */
[----:B------:R-:W-:Y:S01]  /*39d0*/  ISETP.GT.U32.AND P3, PT, R144, R137, PT ;  /* 0x000000899000720c */ /* 0x000fe20003f64070 */
[--C-:B------:R-:W-:Y:S01]  /*39e0*/  @!P2 IMAD.IADD R156, R156, 0x1, -R144.reuse ;  /* 0x000000019c9ca824 */ /* 0x100fe200078e0a90 */
[----:B------:R-:W-:Y:S01]  /*39f0*/  ISETP.GT.U32.AND P2, PT, R144, R152, PT ;  /* 0x000000989000720c */ /* 0x000fe20003f44070 */
[--C-:B------:R-:W-:Y:S01]  /*3a00*/  @!P4 IMAD.IADD R118, R118, 0x1, -R144.reuse ;  /* 0x000000017676c824 */ /* 0x100fe200078e0a90 */
[C---:B------:R-:W-:Y:S01]  /*3a10*/  ISETP.GT.U32.AND P4, PT, R144.reuse, R111, PT ;  /* 0x0000006f9000720c */ /* 0x040fe20003f84070 */
[--C-:B------:R-:W-:Y:S01]  /*3a20*/  @!P0 IMAD.IADD R141, R141, 0x1, -R144.reuse ;  /* 0x000000018d8d8824 */ /* 0x100fe200078e0a90 */
[C---:B------:R-:W-:Y:S01]  /*3a30*/  ISETP.GT.U32.AND P0, PT, R144.reuse, R93, PT ;  /* 0x0000005d9000720c */ /* 0x040fe20003f04070 */
[----:B------:R-:W-:Y:S01]  /*3a40*/  @!P5 IMAD.IADD R153, R153, 0x1, -R144 ;  /* 0x000000019999d824 */ /* 0x000fe200078e0a90 */
[----:B------:R-:W-:-:S02]  /*3a50*/  ISETP.GT.U32.AND P5, PT, R144, R136, PT ;  /* 0x000000889000720c */ /* 0x000fc40003fa4070 */
[----:B------:R-:W-:-:S03]  /*3a60*/  ISETP.GT.U32.AND P6, PT, R144, R146, PT ;  /* 0x000000929000720c */ /* 0x000fc60003fc4070 */
[--C-:B------:R-:W-:Y:S01]  /*3a70*/  @!P3 IMAD.IADD R137, R137, 0x1, -R144.reuse ;  /* 0x000000018989b824 */ /* 0x100fe200078e0a90 */
[----:B------:R-:W-:Y:S01]  /*3a80*/  ISETP.GT.U32.AND P3, PT, R144, R124, PT ;  /* 0x0000007c9000720c */ /* 0x000fe20003f64070 */
[--C-:B------:R-:W-:Y:S01]  /*3a90*/  @!P2 IMAD.IADD R152, R152, 0x1, -R144.reuse ;  /* 0x000000019898a824 */ /* 0x100fe200078e0a90 */
[C---:B------:R-:W-:Y:S01]  /*3aa0*/  ISETP.GT.U32.AND P2, PT, R144.reuse, R91, PT ;  /* 0x0000005b9000720c */ /* 0x040fe20003f44070 */
[--C-:B------:R-:W-:Y:S01]  /*3ab0*/  @!P4 IMAD.IADD R111, R111, 0x1, -R144.reuse ;  /* 0x000000016f6fc824 */ /* 0x100fe200078e0a90 */
[C---:B------:R-:W-:Y:S01]  /*3ac0*/  ISETP.GT.U32.AND P4, PT, R144.reuse, R161, PT ;  /* 0x000000a19000720c */ /* 0x040fe20003f84070 */
[--C-:B------:R-:W-:Y:S01]  /*3ad0*/  @!P0 IMAD.IADD R93, R93, 0x1, -R144.reuse ;  /* 0x000000015d5d8824 */ /* 0x100fe200078e0a90 */
[----:B------:R-:W-:Y:S01]  /*3ae0*/  ISETP.GT.U32.AND P0, PT, R144, R129, PT ;  /* 0x000000819000720c */ /* 0x000fe20003f04070 */
[----:B------:R-:W-:Y:S01]  /*3af0*/  @!P5 IMAD.IADD R136, R136, 0x1, -R144 ;  /* 0x000000018888d824 */ /* 0x000fe200078e0a90 */
[----:B------:R-:W-:-:S05]  /*3b00*/  ISETP.GT.U32.AND P5, PT, R144, R95, PT ;  /* 0x0000005f9000720c */ /* 0x000fca0003fa4070 */
[--C-:B------:R-:W-:Y:S01]  /*3b10*/  @!P3 IMAD.IADD R124, R124, 0x1, -R144.reuse ;  /* 0x000000017c7cb824 */ /* 0x100fe200078e0a90 */
[C---:B------:R-:W-:Y:S01]  /*3b20*/  ISETP.GT.U32.AND P3, PT, R144.reuse, R113, PT ;  /* 0x000000719000720c */ /* 0x040fe20003f64070 */
[--C-:B------:R-:W-:Y:S01]  /*3b30*/  @!P2 IMAD.IADD R91, R91, 0x1, -R144.reuse ;  /* 0x000000015b5ba824 */ /* 0x100fe200078e0a90 */
[C---:B------:R-:W-:Y:S01]  /*3b40*/  ISETP.GT.U32.AND P2, PT, R144.reuse, R132, PT ;  /* 0x000000849000720c */ /* 0x040fe20003f44070 */
[--C-:B------:R-:W-:Y:S01]  /*3b50*/  @!P4 IMAD.IADD R161, R161, 0x1, -R144.reuse ;  /* 0x00000001a1a1c824 */ /* 0x100fe200078e0a90 */
[C---:B------:R-:W-:Y:S01]  /*3b60*/  ISETP.GT.U32.AND P4, PT, R144.reuse, R151, PT ;  /* 0x000000979000720c */ /* 0x040fe20003f84070 */
[--C-:B------:R-:W-:Y:S01]  /*3b70*/  @!P0 IMAD.IADD R129, R129, 0x1, -R144.reuse ;  /* 0x0000000181818824 */ /* 0x100fe200078e0a90 */
[C---:B------:R-:W-:Y:S01]  /*3b80*/  ISETP.GT.U32.AND P0, PT, R144.reuse, R114, PT ;  /* 0x000000729000720c */ /* 0x040fe20003f04070 */
[----:B------:R-:W-:Y:S01]  /*3b90*/  @!P5 IMAD.IADD R95, R95, 0x1, -R144 ;  /* 0x000000015f5fd824 */ /* 0x000fe200078e0a90 */
[----:B------:R-:W-:-:S05]  /*3ba0*/  ISETP.GT.U32.AND P5, PT, R144, R118, PT ;  /* 0x000000769000720c */ /* 0x000fca0003fa4070 */
[--C-:B------:R-:W-:Y:S01]  /*3bb0*/  @!P3 IMAD.IADD R113, R113, 0x1, -R144.reuse ;  /* 0x000000017171b824 */ /* 0x100fe200078e0a90 */
[----:B------:R-:W-:Y:S01]  /*3bc0*/  ISETP.GT.U32.AND P3, PT, R144, R107, PT ;  /* 0x0000006b9000720c */ /* 0x000fe20003f64070 */
[--C-:B------:R-:W-:Y:S01]  /*3bd0*/  @!P2 IMAD.IADD R132, R132, 0x1, -R144.reuse ;  /* 0x000000018484a824 */ /* 0x100fe200078e0a90 */
[C---:B------:R-:W-:Y:S01]  /*3be0*/  ISETP.GT.U32.AND P2, PT, R144.reuse, R121, PT ;  /* 0x000000799000720c */ /* 0x040fe20003f44070 */
[--C-:B------:R-:W-:Y:S01]  /*3bf0*/  @!P4 IMAD.IADD R151, R151, 0x1, -R144.reuse ;  /* 0x000000019797c824 */ /* 0x100fe200078e0a90 */
[----:B------:R-:W-:Y:S01]  /*3c00*/  ISETP.GT.U32.AND P4, PT, R144, R175, PT ;  /* 0x000000af9000720c */ /* 0x000fe20003f84070 */
        /* <DEDUP_REMOVED lines=9> */
[----:B------:R-:W-:Y:S01]  /*3ca0*/  ISETP.GT.U32.AND P4, PT, R144, R135, PT ;  /* 0x000000879000720c */ /* 0x000fe20003f84070 */
[--C-:B------:R-:W-:Y:S01]  /*3cb0*/  @!P0 IMAD.IADD R110, R110, 0x1, -R144.reuse ;  /* 0x000000016e6e8824 */ /* 0x100fe200078e0a90 */
[C---:B------:R-:W-:Y:S01]  /*3cc0*/  ISETP.GT.U32.AND P0, PT, R144.reuse, R148, PT ;  /* 0x000000949000720c */ /* 0x040fe20003f04070 */
        /* <DEDUP_REMOVED lines=9> */
[----:B------:R-:W-:Y:S01]  /*3d60*/  PLOP3.LUT P0, PT, PT, PT, UP1, 0x80, 0x8 ;  /* 0x000000000008781c */ /* 0x000fe20003f0f018 */
[----:B------:R-:W-:Y:S01]  /*3d70*/  @!P5 IMAD.IADD R161, R161, 0x1, -R144 ;  /* 0x00000001a1a1d824 */ /* 0x000fe200078e0a90 */
[----:B------:R-:W-:Y:S02]  /*3d80*/  ISETP.GT.U32.AND P5, PT, R144, R150, PT ;  /* 0x000000969000720c */ /* 0x000fe40003fa4070 */
[----:B------:R-:W-:-:S03]  /*3d90*/  ISETP.LT.AND P0, PT, R172, UR22, P0 ;  /* 0x00000016ac007c0c */ /* 0x000fc60008701270 */
[--C-:B------:R-:W-:Y:S01]  /*3da0*/  @!P3 IMAD.IADD R151, R151, 0x1, -R144.reuse ;  /* 0x000000019797b824 */ /* 0x100fe200078e0a90 */
[----:B------:R-:W-:Y:S01]  /*3db0*/  IADD3 R87, P3, PT, R145, R179, RZ ;  /* 0x000000b391577210 */ /* 0x000fe20007f7e0ff */
[--C-:B------:R-:W-:Y:S01]  /*3dc0*/  @!P2 IMAD.IADD R103, R103, 0x1, -R144.reuse ;  /* 0x000000016767a824 */ /* 0x100fe200078e0a90 */
[----:B------:R-:W-:Y:S01]  /*3dd0*/  ISETP.GT.U32.AND P2, PT, R144, R149, PT ;  /* 0x000000959000720c */ /* 0x000fe20003f44070 */
[--C-:B------:R-:W-:Y:S01]  /*3de0*/  @!P4 IMAD.IADD R122, R122, 0x1, -R144.reuse ;  /* 0x000000017a7ac824 */ /* 0x100fe200078e0a90 */
[----:B------:R-:W-:Y:S02]  /*3df0*/  ISETP.GT.U32.AND P4, PT, R144, R115, PT ;  /* 0x000000739000720c */ /* 0x000fe40003f84070 */
[----:B------:R-:W-:Y:S01]  /*3e00*/  LEA.HI.X.SX32 R88, R145, R177, 0x1, P3 ;  /* 0x000000b191587211 */ /* 0x000fe200018f0eff */
[----:B------:R-:W-:Y:S01]  /*3e10*/  @!P5 IMAD.IADD R150, R150, 0x1, -R144 ;  /* 0x000000019696d824 */ /* 0x000fe200078e0a90 */
[----:B------:R-:W-:Y:S01]  /*3e20*/  ISETP.GE.AND P3, PT, R120, RZ, PT ;  /* 0x000000ff7800720c */ /* 0x000fe20003f66270 */
[----:B------:R-:W-:Y:S01]  /*3e30*/  @P0 IMAD.MOV.U32 R172, RZ, RZ, R87 ;  /* 0x000000ffffac0224 */ /* 0x000fe200078e0057 */
[----:B------:R-:W-:Y:S01]  /*3e40*/  ISETP.GT.U32.AND P5, PT, R144, R153, PT ;  /* 0x000000999000720c */ /* 0x000fe20003fa4070 */
[----:B------:R-:W-:Y:S01]  /*3e50*/  @P0 IMAD.MOV.U32 R173, RZ, RZ, R88 ;  /* 0x000000ffffad0224 */ /* 0x000fe200078e0058 */
[----:B------:R-:W-:-:S02]  /*3e60*/  PRMT R120, RZ, 0x7610, R120 ;  /* 0x00007610ff787816 */ /* 0x000fc40000000078 */
[----:B------:R-:W-:Y:S01]  /*3e70*/  LOP3.LUT R212, R108, 0x74, RZ, 0xfc, !PT ;  /* 0x000000746cd47812 */ /* 0x000fe200078efcff */
[--C-:B------:R-:W-:Y:S01]  /*3e80*/  @!P2 IMAD.IADD R149, R149, 0x1, -R144.reuse ;  /* 0x000000019595a824 */ /* 0x100fe200078e0a90 */
[C---:B------:R-:W-:Y:S01]  /*3e90*/  ISETP.GT.U32.AND P2, PT, R144.reuse, R152, PT ;  /* 0x000000989000720c */ /* 0x040fe20003f44070 */
[--C-:B------:R-:W-:Y:S01]  /*3ea0*/  @!P4 IMAD.IADD R115, R115, 0x1, -R144.reuse ;  /* 0x000000017373c824 */ /* 0x100fe200078e0a90 */
[----:B------:R0:W2:Y:S01]  /*3eb0*/  @P0 LDG.E.U8 R120, desc[UR20][R172.64] ;  /* 0x00000014ac780981 */ /* 0x0000a2000c1e1100 */
[----:B------:R-:W-:Y:S02]  /*3ec0*/  PLOP3.LUT P0, PT, PT, PT, UP1, 0x80, 0x8 ;  /* 0x000000000008781c */ /* 0x000fe40003f0f018 */
[----:B------:R-:W-:Y:S02]  /*3ed0*/  ISETP.GT.U32.AND P4, PT, R144, R109, PT ;  /* 0x0000006d9000720c */ /* 0x000fe40003f84070 */
[----:B------:R-:W-:Y:S01]  /*3ee0*/  ISETP.LT.AND P0, PT, R212, UR22, P0 ;  /* 0x00000016d4007c0c */ /* 0x000fe20008701270 */
[--C-:B------:R-:W-:Y:S01]  /*3ef0*/  @!P5 IMAD.IADD R153, R153, 0x1, -R144.reuse ;  /* 0x000000019999d824 */ /* 0x100fe200078e0a90 */
[----:B------:R-:W-:Y:S01]  /*3f00*/  ISETP.GE.AND P5, PT, R89, RZ, PT ;  /* 0x000000ff5900720c */ /* 0x000fe20003fa6270 */
[----:B------:R-:W-:Y:S01]  /*3f10*/  @!P6 IMAD.IADD R146, R146, 0x1, -R144 ;  /* 0x000000019292e824 */ /* 0x000fe200078e0a90 */
[----:B------:R-:W-:-:S02]  /*3f20*/  IADD3 R89, P6, PT, R90, R179, RZ ;  /* 0x000000b35a597210 */ /* 0x000fc40007fde0ff */
[--C-:B------:R-:W-:Y:S02]  /*3f30*/  @!P2 IMAD.IADD R152, R152, 0x1, -R144.reuse ;  /* 0x000000019898a824 */ /* 0x100fe400078e0a90 */
[----:B------:R-:W-:Y:S02]  /*3f40*/  LEA.HI.X.SX32 R90, R90, R177, 0x1, P6 ;  /* 0x000000b15a5a7211 */ /* 0x000fe400030f0eff */
[----:B------:R-:W-:Y:S01]  /*3f50*/  ISETP.GE.AND P2, PT, R130, RZ, PT ;  /* 0x000000ff8200720c */ /* 0x000fe20003f46270 */
[----:B------:R-:W-:Y:S01]  /*3f60*/  @!P4 IMAD.IADD R109, R109, 0x1, -R144 ;  /* 0x000000016d6dc824 */ /* 0x000fe200078e0a90 */
[----:B------:R-:W-:Y:S01]  /*3f70*/  PRMT R130, RZ, 0x7610, R130 ;  /* 0x00007610ff827816 */ /* 0x000fe20000000082 */
[----:B------:R-:W-:Y:S01]  /*3f80*/  @P0 IMAD.MOV.U32 R144, RZ, RZ, R89 ;  /* 0x000000ffff900224 */ /* 0x000fe200078e0059 */
[----:B------:R-:W-:Y:S01]  /*3f90*/  ISETP.GE.AND P4, PT, R147, RZ, PT ;  /* 0x000000ff9300720c */ /* 0x000fe20003f86270 */
[----:B------:R-:W-:-:S05]  /*3fa0*/  @P0 IMAD.MOV.U32 R145, RZ, RZ, R90 ;  /* 0x000000ffff910224 */ /* 0x000fca00078e005a */
[----:B------:R1:W2:Y:S01]  /*3fb0*/  @P0 LDG.E.U8 R130, desc[UR20][R144.64] ;  /* 0x0000001490820981 */ /* 0x0002a2000c1e1100 */
[----:B------:R-:W-:Y:S01]  /*3fc0*/  ISETP.GE.AND P0, PT, R140, RZ, PT ;  /* 0x000000ff8c00720c */ /* 0x000fe20003f06270 */
[----:B------:R-:W-:Y:S01]  /*3fd0*/  IMAD.MOV.U32 R140, RZ, RZ, R175 ;  /* 0x000000ffff8c7224 */ /* 0x000fe200078e00af */
[----:B------:R-:W-:Y:S01]  /*3fe0*/  ISETP.GE.AND P6, PT, R142, RZ, PT ;  /* 0x000000ff8e00720c */ /* 0x000fe20003fc6270 */
[----:B------:R-:W-:Y:S01]  /*3ff0*/  IMAD.U32 R142, RZ, RZ, UR12 ;  /* 0x0000000cff8e7e24 */ /* 0x000fe2000f8e00ff */
[----:B0-----:R-:W-:Y:S01]  /*4000*/  LOP3.LUT R172, R108, 0x7c, RZ, 0xfc, !PT ;  /* 0x0000007c6cac7812 */ /* 0x001fe200078efcff */
[----:B------:R-:W-:Y:S01]  /*4010*/  @!P5 IMAD.MOV R140, RZ, RZ, -R140 ;  /* 0x000000ffff8cd224 */ /* 0x000fe200078e0a8c */
[----:B------:R-:W-:Y:S01]  /*4020*/  PLOP3.LUT P5, PT, PT, PT, UP1, 0x80, 0x8 ;  /* 0x000000000008781c */ /* 0x000fe20003faf018 */
[----:B------:R-:W-:-:S03]  /*4030*/  IMAD R143, R142, 0x2, R143 ;  /* 0x000000028e8f7824 */ /* 0x000fc600078e028f */
[----:B------:R-:W-:Y:S01]  /*4040*/  ISETP.LT.AND P5, PT, R172, UR22, P5 ;  /* 0x00000016ac007c0c */ /* 0x000fe2000afa1270 */
[----:B------:R-:W-:Y:S01]  /*4050*/  @!P4 IMAD.MOV R141, RZ, RZ, -R141 ;  /* 0x000000ffff8dc224 */ /* 0x000fe200078e0a8d */
[----:B------:R-:W-:-:S04]  /*4060*/  IADD3 R175, P4, PT, R143, R179, RZ ;  /* 0x000000b38faf7210 */ /* 0x000fc80007f9e0ff */
[----:B------:R-:W-:Y:S02]  /*4070*/  LEA.HI.X.SX32 R173, R143, R177, 0x1, P4 ;  /* 0x000000b18fad7211 */ /* 0x000fe400020f0eff */
[----:B------:R-:W-:Y:S02]  /*4080*/  ISETP.GE.AND P4, PT, R126, RZ, PT ;  /* 0x000000ff7e00720c */ /* 0x000fe40003f86270 */
[----:B------:R-:W-:Y:S01]  /*4090*/  PRMT R126, RZ, 0x7610, R126 ;  /* 0x00007610ff7e7816 */ /* 0x000fe2000000007e */
[----:B------:R-:W-:Y:S02]  /*40a0*/  @!P0 IMAD.MOV R137, RZ, RZ, -R137 ;  /* 0x000000ffff898224 */ /* 0x000fe400078e0a89 */
[----:B------:R-:W-:Y:S02]  /*40b0*/  @P5 IMAD.MOV.U32 R142, RZ, RZ, R175 ;  /* 0x000000ffff8e5224 */ /* 0x000fe400078e00af */
[----:B------:R-:W-:Y:S01]  /*40c0*/  @P5 IMAD.MOV.U32 R143, RZ, RZ, R173 ;  /* 0x000000ffff8f5224 */ /* 0x000fe200078e00ad */
[----:B------:R-:W-:-:S02]  /*40d0*/  PLOP3.LUT P0, PT, PT, PT, UP1, 0x80, 0x8 ;  /* 0x000000000008781c */ /* 0x000fc40003f0f018 */
[----:B-1----:R-:W-:Y:S02]  /*40e0*/  LOP3.LUT R145, R108, 0x6, RZ, 0xfc, !PT ;  /* 0x000000066c917812 */ /* 0x002fe400078efcff */
[----:B------:R0:W2:Y:S02]  /*40f0*/  @P5 LDG.E.U8 R126, desc[UR20][R142.64] ;  /* 0x000000148e7e5981 */ /* 0x0000a4000c1e1100 */
[----:B------:R-:W-:Y:S01]  /*4100*/  ISETP.LT.AND P0, PT, R145, UR22, P0 ;  /* 0x0000001691007c0c */ /* 0x000fe20008701270 */
[----:B0-----:R-:W-:-:S04]  /*4110*/  IMAD.MOV.U32 R142, RZ, RZ, R91 ;  /* 0x000000ffff8e7224 */ /* 0x001fc800078e005b */
[----:B------:R-:W-:Y:S01]  /*4120*/  @!P3 IMAD.MOV R142, RZ, RZ, -R142 ;  /* 0x000000ffff8eb224 */ /* 0x000fe200078e0a8e */
[----:B------:R-:W-:Y:S01]  /*4130*/  IADD3 R91, P3, PT, R92, R179, RZ ;  /* 0x000000b35c5b7210 */ /* 0x000fe20007f7e0ff */
[----:B------:R-:W-:-:S03]  /*4140*/  @!P2 IMAD.MOV R136, RZ, RZ, -R136 ;  /* 0x000000ffff88a224 */ /* 0x000fc600078e0a88 */
[----:B------:R-:W-:Y:S02]  /*4150*/  LEA.HI.X.SX32 R92, R92, R177, 0x1, P3 ;  /* 0x000000b15c5c7211 */ /* 0x000fe400018f0eff */
[----:B------:R-:W-:Y:S02]  /*4160*/  ISETP.GE.AND P3, PT, R127, RZ, PT ;  /* 0x000000ff7f00720c */ /* 0x000fe40003f66270 */
[----:B------:R-:W-:Y:S01]  /*4170*/  ISETP.GE.AND P5, PT, R138, RZ, PT ;  /* 0x000000ff8a00720c */ /* 0x000fe20003fa6270 */
[----:B------:R-:W-:Y:S01]  /*4180*/  @P0 IMAD.MOV.U32 R138, RZ, RZ, R91 ;  /* 0x000000ffff8a0224 */ /* 0x000fe200078e005b */
[----:B------:R-:W-:Y:S01]  /*4190*/  ISETP.GE.AND P2, PT, R139, RZ, PT ;  /* 0x000000ff8b00720c */ /* 0x000fe20003f46270 */
[----:B------:R-:W-:Y:S01]  /*41a0*/  @P0 IMAD.MOV.U32 R139, RZ, RZ, R92 ;  /* 0x000000ffff8b0224 */ /* 0x000fe200078e005c */
[----:B------:R-:W-:Y:S02]  /*41b0*/  PRMT R127, RZ, 0x7610, R127 ;  /* 0x00007610ff7f7816 */ /* 0x000fe4000000007f */
[----:B------:R-:W-:-:S04]  /*41c0*/  LOP3.LUT R143, R108, 0x16, RZ, 0xfc, !PT ;  /* 0x000000166c8f7812 */ /* 0x000fc800078efcff */
[----:B------:R0:W2:Y:S01]  /*41d0*/  @P0 LDG.E.U8 R127, desc[UR20][R138.64] ;  /* 0x000000148a7f0981 */ /* 0x0000a2000c1e1100 */
[----:B------:R-:W-:-:S04]  /*41e0*/  PLOP3.LUT P0, PT, PT, PT, UP1, 0x80, 0x8 ;  /* 0x000000000008781c */ /* 0x000fc80003f0f018 */
[----:B------:R-:W-:Y:S01]  /*41f0*/  ISETP.LT.AND P0, PT, R143, UR22, P0 ;  /* 0x000000168f007c0c */ /* 0x000fe20008701270 */
[----:B0-----:R-:W-:Y:S02]  /*4200*/  IMAD.MOV.U32 R139, RZ, RZ, R132 ;  /* 0x000000ffff8b7224 */ /* 0x001fe400078e0084 */
[----:B------:R-:W-:Y:S02]  /*4210*/  IMAD.MOV.U32 R138, RZ, RZ, R93 ;  /* 0x000000ffff8a7224 */ /* 0x000fe400078e005d */
[----:B------:R-:W-:Y:S01]  /*4220*/  @!P5 IMAD.MOV R139, RZ, RZ, -R139 ;  /* 0x000000ffff8bd224 */ /* 0x000fe200078e0a8b */
[----:B------:R-:W-:Y:S01]  /*4230*/  IADD3 R93, P5, PT, R94, R179, RZ ;  /* 0x000000b35e5d7210 */ /* 0x000fe20007fbe0ff */
[----:B------:R-:W-:-:S03]  /*4240*/  @!P6 IMAD.MOV R138, RZ, RZ, -R138 ;  /* 0x000000ffff8ae224 */ /* 0x000fc600078e0a8a */
[----:B------:R-:W-:Y:S02]  /*4250*/  LEA.HI.X.SX32 R94, R94, R177, 0x1, P5 ;  /* 0x000000b15e5e7211 */ /* 0x000fe400028f0eff */
[----:B------:R-:W-:Y:S01]  /*4260*/  ISETP.GE.AND P5, PT, R128, RZ, PT ;  /* 0x000000ff8000720c */ /* 0x000fe20003fa6270 */
[----:B------:R-:W-:Y:S01]  /*4270*/  @P0 IMAD.MOV.U32 R132, RZ, RZ, R93 ;  /* 0x000000ffff840224 */ /* 0x000fe200078e005d */
[----:B------:R-:W-:Y:S01]  /*4280*/  ISETP.GE.AND P6, PT, R133, RZ, PT ;  /* 0x000000ff8500720c */ /* 0x000fe20003fc6270 */
[----:B------:R-:W-:Y:S01]  /*4290*/  @P0 IMAD.MOV.U32 R133, RZ, RZ, R94 ;  /* 0x000000ffff850224 */ /* 0x000fe200078e005e */
[----:B------:R-:W-:Y:S02]  /*42a0*/  PRMT R128, RZ, 0x7610, R128 ;  /* 0x00007610ff807816 */ /* 0x000fe40000000080 */
[----:B------:R-:W-:-:S04]  /*42b0*/  LOP3.LUT R172, R108, 0x26, RZ, 0xfc, !PT ;  /* 0x000000266cac7812 */ /* 0x000fc800078efcff */
[----:B------:R-:W2:Y:S01]  /*42c0*/  @P0 LDG.E.U8 R128, desc[UR20][R132.64] ;  /* 0x0000001484800981 */ /* 0x000ea2000c1e1100 */
[----:B------:R-:W-:Y:S01]  /*42d0*/  PLOP3.LUT P0, PT, PT, PT, UP1, 0x80, 0x8 ;  /* 0x000000000008781c */ /* 0x000fe20003f0f018 */
[----:B------:R-:W-:Y:S02]  /*42e0*/  IMAD.MOV.U32 R145, RZ, RZ, R129 ;  /* 0x000000ffff917224 */ /* 0x000fe400078e0081 */
[----:B------:R-:W-:Y:S01]  /*42f0*/  @!P4 IMAD.MOV R135, RZ, RZ, -R135 ;  /* 0x000000ffff87c224 */ /* 0x000fe200078e0a87 */
[----:B------:R-:W-:Y:S01]  /*4300*/  ISETP.LT.AND P0, PT, R172, UR22, P0 ;  /* 0x00000016ac007c0c */ /* 0x000fe20008701270 */
[----:B------:R-:W-:Y:S01]  /*4310*/  @!P6 IMAD.MOV R145, RZ, RZ, -R145 ;  /* 0x000000ffff91e224 */ /* 0x000fe200078e0a91 */
[----:B------:R-:W-:Y:S01]  /*4320*/  ISETP.GE.AND P4, PT, R134, RZ, PT ;  /* 0x000000ff8600720c */ /* 0x000fe20003f86270 */
[----:B------:R-:W-:Y:S01]  /*4330*/  IMAD.MOV.U32 R134, RZ, RZ, R95 ;  /* 0x000000ffff867224 */ /* 0x000fe200078e005f */
[----:B------:R-:W-:-:S04]  /*4340*/  IADD3 R95, P6, PT, R96, R179, RZ ;  /* 0x000000b3605f7210 */ /* 0x000fc80007fde0ff */
[----:B------:R-:W-:Y:S01]  /*4350*/  LEA.HI.X.SX32 R96, R96, R177, 0x1, P6 ;  /* 0x000000b160607211 */ /* 0x000fe200030f0eff */
[----:B------:R-:W-:Y:S01]  /*4360*/  @!P2 IMAD.MOV R134, RZ, RZ, -R134 ;  /* 0x000000ffff86a224 */ /* 0x000fe200078e0a86 */
[----:B------:R-:W-:Y:S01]  /*4370*/  ISETP.GE.AND P2, PT, R125, RZ, PT ;  /* 0x000000ff7d00720c */ /* 0x000fe20003f46270 */
[----:B------:R-:W-:Y:S01]  /*4380*/  IMAD.MOV.U32 R143, RZ, RZ, R124 ;  /* 0x000000ffff8f7224 */ /* 0x000fe200078e007c */
[----:B------:R-:W-:Y:S01]  /*4390*/  PRMT R129, RZ, 0x7610, R129 ;  /* 0x00007610ff817816 */ /* 0x000fe20000000081 */
[----:B------:R-:W-:Y:S02]  /*43a0*/  @P0 IMAD.MOV.U32 R124, RZ, RZ, R95 ;  /* 0x000000ffff7c0224 */ /* 0x000fe400078e005f */
[----:B------:R-:W-:Y:S01]  /*43b0*/  @P0 IMAD.MOV.U32 R125, RZ, RZ, R96 ;  /* 0x000000ffff7d0224 */ /* 0x000fe200078e0060 */
[----:B------:R-:W-:-:S04]  /*43c0*/  LOP3.LUT R172, R108, 0x36, RZ, 0xfc, !PT ;  /* 0x000000366cac7812 */ /* 0x000fc800078efcff */
[----:B------:R0:W2:Y:S01]  /*43d0*/  @P0 LDG.E.U8 R129, desc[UR20][R124.64] ;  /* 0x000000147c810981 */ /* 0x0000a2000c1e1100 */
[----:B------:R-:W-:Y:S02]  /*43e0*/  PLOP3.LUT P0, PT, PT, PT, UP1, 0x80, 0x8 ;  /* 0x000000000008781c */ /* 0x000fe40003f0f018 */
[----:B------:R-:W-:Y:S01]  /*43f0*/  ISETP.GE.AND P6, PT, R123, RZ, PT ;  /* 0x000000ff7b00720c */ /* 0x000fe20003fc6270 */
[----:B------:R-:W-:Y:S01]  /*4400*/  IMAD.MOV.U32 R123, RZ, RZ, R118 ;  /* 0x000000ffff7b7224 */ /* 0x000fe200078e0076 */
[----:B------:R-:W-:Y:S01]  /*4410*/  ISETP.LT.AND P0, PT, R172, UR22, P0 ;  /* 0x00000016ac007c0c */ /* 0x000fe20008701270 */
[----:B------:R-:W-:Y:S01]  /*4420*/  @!P4 IMAD.MOV R122, RZ, RZ, -R122 ;  /* 0x000000ffff7ac224 */ /* 0x000fe200078e0a7a */
[----:B------:R-:W-:Y:S01]  /*4430*/  ISETP.GE.AND P4, PT, R97, RZ, PT ;  /* 0x000000ff6100720c */ /* 0x000fe20003f86270 */
[----:B------:R-:W-:Y:S01]  /*4440*/  @!P2 IMAD.MOV R123, RZ, RZ, -R123 ;  /* 0x000000ffff7ba224 */ /* 0x000fe200078e0a7b */
[----:B------:R-:W-:Y:S01]  /*4450*/  IADD3 R97, P2, PT, R98, R179, RZ ;  /* 0x000000b362617210 */ /* 0x000fe20007f5e0ff */
[----:B------:R-:W-:-:S03]  /*4460*/  @!P3 IMAD.MOV R143, RZ, RZ, -R143 ;  /* 0x000000ffff8fb224 */ /* 0x000fc600078e0a8f */
[----:B------:R-:W-:Y:S01]  /*4470*/  LEA.HI.X.SX32 R98, R98, R177, 0x1, P2 ;  /* 0x000000b162627211 */ /* 0x000fe200010f0eff */
[----:B------:R-:W-:Y:S01]  /*4480*/  @!P5 IMAD.MOV R121, RZ, RZ, -R121 ;  /* 0x000000ffff79d224 */ /* 0x000fe200078e0a79 */
[----:B------:R-:W-:Y:S02]  /*4490*/  ISETP.GE.AND P3, PT, R131, RZ, PT ;  /* 0x000000ff8300720c */ /* 0x000fe40003f66270 */
[----:B------:R-:W-:Y:S01]  /*44a0*/  ISETP.GE.AND P5, PT, R119, RZ, PT ;  /* 0x000000ff7700720c */ /* 0x000fe20003fa6270 */
[----:B------:R-:W-:Y:S01]  /*44b0*/  @P0 IMAD.MOV.U32 R118, RZ, RZ, R97 ;  /* 0x000000ffff760224 */ /* 0x000fe200078e0061 */
[----:B------:R-:W-:Y:S01]  /*44c0*/  PRMT R131, RZ, 0x7610, R131 ;  /* 0x00007610ff837816 */ /* 0x000fe20000000083 */
[----:B------:R-:W-:Y:S01]  /*44d0*/  @P0 IMAD.MOV.U32 R119, RZ, RZ, R98 ;  /* 0x000000ffff770224 */ /* 0x000fe200078e0062 */
[----:B0-----:R-:W-:-:S04]  /*44e0*/  LOP3.LUT R124, R108, 0x46, RZ, 0xfc, !PT ;  /* 0x000000466c7c7812 */ /* 0x001fc800078efcff */
[----:B------:R0:W2:Y:S01]  /*44f0*/  @P0 LDG.E.U8 R131, desc[UR20][R118.64] ;  /* 0x0000001476830981 */ /* 0x0000a2000c1e1100 */
[----:B------:R-:W-:Y:S01]  /*4500*/  PLOP3.LUT P0, PT, PT, PT, UP1, 0x80, 0x8 ;  /* 0x000000000008781c */ /* 0x000fe20003f0f018 */
[----:B------:R-:W-:-:S03]  /*4510*/  @!P4 IMAD.MOV R115, RZ, RZ, -R115 ;  /* 0x000000ffff73c224 */ /* 0x000fc600078e0a73 */
[----:B------:R-:W-:Y:S02]  /*4520*/  ISETP.LT.AND P0, PT, R124, UR22, P0 ;  /* 0x000000167c007c0c */ /* 0x000fe40008701270 */
[----:B------:R-:W-:Y:S02]  /*4530*/  ISETP.GE.AND P2, PT, R99, RZ, PT ;  /* 0x000000ff6300720c */ /* 0x000fe40003f46270 */
[----:B------:R-:W-:Y:S01]  /*4540*/  IADD3 R99, P4, PT, R100, R179, RZ ;  /* 0x000000b364637210 */ /* 0x000fe20007f9e0ff */
[----:B0-----:R-:W-:-:S03]  /*4550*/  IMAD.MOV.U32 R118, RZ, RZ, R113 ;  /* 0x000000ffff767224 */ /* 0x001fc600078e0071 */
[----:B------:R-:W-:Y:S01]  /*4560*/  LEA.HI.X.SX32 R100, R100, R177, 0x1, P4 ;  /* 0x000000b164647211 */ /* 0x000fe200020f0eff */
[----:B------:R-:W-:Y:S01]  /*4570*/  @!P3 IMAD.MOV R118, RZ, RZ, -R118 ;  /* 0x000000ffff76b224 */ /* 0x000fe200078e0a76 */
[----:B------:R-:W-:Y:S02]  /*4580*/  ISETP.GE.AND P4, PT, R112, RZ, PT ;  /* 0x000000ff7000720c */ /* 0x000fe40003f86270 */
[----:B------:R-:W-:Y:S01]  /*4590*/  PRMT R132, RZ, 0x7610, R132 ;  /* 0x00007610ff847816 */ /* 0x000fe20000000084 */
[----:B------:R-:W-:Y:S01]  /*45a0*/  @P0 IMAD.MOV.U32 R112, RZ, RZ, R99 ;  /* 0x000000ffff700224 */ /* 0x000fe200078e0063 */
[----:B------:R-:W-:Y:S01]  /*45b0*/  ISETP.GE.AND P3, PT, R116, RZ, PT ;  /* 0x000000ff7400720c */ /* 0x000fe20003f66270 */
[----:B------:R-:W-:Y:S01]  /*45c0*/  @P0 IMAD.MOV.U32 R113, RZ, RZ, R100 ;  /* 0x000000ffff710224 */ /* 0x000fe200078e0064 */
        /* <DEDUP_REMOVED lines=12> */
[----:B------:R-:W-:Y:S01]  /*4690*/  PRMT R133, RZ, 0x7610, R133 ;  /* 0x00007610ff857816 */ /* 0x000fe20000000085 */
[----:B------:R-:W-:Y:S02]  /*46a0*/  @P0 IMAD.MOV.U32 R107, RZ, RZ, R102 ;  /* 0x000000ffff6b0224 */ /* 0x000fe400078e0066 */
[----:B------:R-:W-:Y:S01]  /*46b0*/  @!P6 IMAD.MOV R114, RZ, RZ, -R114 ;  /* 0x000000ffff72e224 */ /* 0x000fe200078e0a72 */
[----:B------:R-:W-:Y:S02]  /*46c0*/  ISETP.GE.AND P6, PT, R117, RZ, PT ;  /* 0x000000ff7500720c */ /* 0x000fe40003fc6270 */
[----:B------:R0:W2:Y:S01]  /*46d0*/  @P0 LDG.E.U8 R133, desc[UR20][R106.64] ;  /* 0x000000146a850981 */ /* 0x0000a2000c1e1100 */
[----:B------:R-:W-:-:S02]  /*46e0*/  PLOP3.LUT P0, PT, PT, PT, UP1, 0x80, 0x8 ;  /* 0x000000000008781c */ /* 0x000fc40003f0f018 */
[----:B------:R-:W-:Y:S01]  /*46f0*/  LOP3.LUT R117, R108, 0x66, RZ, 0xfc, !PT ;  /* 0x000000666c757812 */ /* 0x000fe200078efcff */
[----:B------:R-:W-:-:S03]  /*4700*/  IMAD.MOV.U32 R116, RZ, RZ, R103 ;  /* 0x000000ffff747224 */ /* 0x000fc600078e0067 */
[----:B------:R-:W-:Y:S01]  /*4710*/  ISETP.LT.AND P0, PT, R117, UR22, P0 ;  /* 0x0000001675007c0c */ /* 0x000fe20008701270 */
[----:B------:R-:W-:Y:S01]  /*4720*/  @!P5 IMAD.MOV R116, RZ, RZ, -R116 ;  /* 0x000000ffff74d224 */ /* 0x000fe200078e0a74 */
[----:B------:R-:W-:-:S04]  /*4730*/  IADD3 R103, P5, PT, R104, R179, RZ ;  /* 0x000000b368677210 */ /* 0x000fc80007fbe0ff */
[----:B------:R-:W-:Y:S02]  /*4740*/  LEA.HI.X.SX32 R104, R104, R177, 0x1, P5 ;  /* 0x000000b168687211 */ /* 0x000fe400028f0eff */
[----:B------:R-:W-:Y:S02]  /*4750*/  PRMT R144, RZ, 0x7610, R144 ;  /* 0x00007610ff907816 */ /* 0x000fe40000000090 */
[----:B------:R-:W-:-:S03]  /*4760*/  ISETP.GE.AND P3, PT, R164, RZ, PT ;  /* 0x000000ffa400720c */ /* 0x000fc60003f66270 */
[----:B0-----:R-:W-:Y:S02]  /*4770*/  @P0 IMAD.MOV.U32 R106, RZ, RZ, R103 ;  /* 0x000000ffff6a0224 */ /* 0x001fe400078e0067 */
[----:B------:R-:W-:Y:S01]  /*4780*/  @P0 IMAD.MOV.U32 R107, RZ, RZ, R104 ;  /* 0x000000ffff6b0224 */ /* 0x000fe200078e0068 */
[----:B------:R-:W-:-:S04]  /*4790*/  LOP3.LUT R117, R108, 0x76, RZ, 0xfc, !PT ;  /* 0x000000766c757812 */ /* 0x000fc800078efcff */
[----:B------:R0:W5:Y:S01]  /*47a0*/  @P0 LDG.E.U8 R144, desc[UR20][R106.64] ;  /* 0x000000146a900981 */ /* 0x000162000c1e1100 */
[----:B------:R-:W-:Y:S01]  /*47b0*/  PLOP3.LUT P0, PT, PT, PT, UP1, 0x80, 0x8 ;  /* 0x000000000008781c */ /* 0x000fe20003f0f018 */
[----:B------:R-:W-:-:S03]  /*47c0*/  IMAD.MOV.U32 R108, RZ, RZ, R156 ;  /* 0x000000ffff6c7224 */ /* 0x000fc600078e009c */
[----:B------:R-:W-:Y:S01]  /*47d0*/  ISETP.LT.AND P0, PT, R117, UR22, P0 ;  /* 0x0000001675007c0c */ /* 0x000fe20008701270 */
[----:B------:R-:W-:Y:S01]  /*47e0*/  @!P6 IMAD.MOV R110, RZ, RZ, -R110 ;  /* 0x000000ffff6ee224 */ /* 0x000fe200078e0a6e */
[----:B------:R-:W-:Y:S01]  /*47f0*/  ISETP.GE.AND P6, PT, R163, RZ, PT ;  /* 0x000000ffa300720c */ /* 0x000fe20003fc6270 */
[----:B------:R-:W-:Y:S01]  /*4800*/  @!P3 IMAD.MOV R108, RZ, RZ, -R108 ;  /* 0x000000ffff6cb224 */ /* 0x000fe200078e0a6c */
[C---:B------:R-:W-:Y:S01]  /*4810*/  IADD3 R156, P3, PT, R155.reuse, R179, RZ ;  /* 0x000000b39b9c7210 */ /* 0x040fe20007f7e0ff */
[----:B------:R-:W-:Y:S01]  /*4820*/  @!P2 IMAD.MOV R111, RZ, RZ, -R111 ;  /* 0x000000ffff6fa224 */ /* 0x000fe200078e0a6f */
[----:B------:R-:W-:Y:S02]  /*4830*/  ISETP.GE.AND P2, PT, R168, RZ, PT ;  /* 0x000000ffa800720c */ /* 0x000fe40003f46270 */
[----:B------:R-:W-:Y:S01]  /*4840*/  LEA.HI.X.SX32 R155, R155, R177, 0x1, P3 ;  /* 0x000000b19b9b7211 */ /* 0x000fe200018f0eff */
[----:B------:R-:W-:Y:S01]  /*4850*/  @!P4 IMAD.MOV R109, RZ, RZ, -R109 ;  /* 0x000000ffff6dc224 */ /* 0x000fe200078e0a6d */
[----:B------:R-:W-:-:S02]  /*4860*/  PRMT R147, RZ, 0x7610, R147 ;  /* 0x00007610ff937816 */ /* 0x000fc40000000093 */
[----:B------:R-:W-:Y:S01]  /*4870*/  ISETP.GE.AND P4, PT, R166, RZ, PT ;  /* 0x000000ffa600720c */ /* 0x000fe20003f86270 */
[----:B0-----:R-:W-:Y:S02]  /*4880*/  @P0 IMAD.MOV.U32 R106, RZ, RZ, R156 ;  /* 0x000000ffff6a0224 */ /* 0x001fe400078e009c */
[----:B------:R-:W-:Y:S02]  /*4890*/  @P0 IMAD.MOV.U32 R107, RZ, RZ, R155 ;  /* 0x000000ffff6b0224 */ /* 0x000fe400078e009b */
[----:B------:R-:W-:Y:S01]  /*48a0*/  @!P6 IMAD.MOV R148, RZ, RZ, -R148 ;  /* 0x000000ffff94e224 */ /* 0x000fe200078e0a94 */
[----:B------:R-:W-:Y:S02]  /*48b0*/  ISETP.GE.AND P6, PT, R157, RZ, PT ;  /* 0x000000ff9d00720c */ /* 0x000fe40003fc6270 */
[----:B------:R0:W5:Y:S01]  /*48c0*/  @P0 LDG.E.U8 R147, desc[UR20][R106.64] ;  /* 0x000000146a930981 */ /* 0x000162000c1e1100 */
[----:B------:R-:W-:Y:S01]  /*48d0*/  ISETP.GE.AND P0, PT, R154, RZ, PT ;  /* 0x000000ff9a00720c */ /* 0x000fe20003f06270 */
[----:B------:R-:W-:Y:S01]  /*48e0*/  @!P2 IMAD.MOV R161, RZ, RZ, -R161 ;  /* 0x000000ffffa1a224 */ /* 0x000fe200078e0aa1 */
[----:B------:R-:W-:-:S02]  /*48f0*/  ISETP.GE.AND P5, PT, R162, RZ, PT ;  /* 0x000000ffa200720c */ /* 0x000fc40003fa6270 */
[----:B------:R-:W-:Y:S02]  /*4900*/  ISETP.GE.AND P2, PT, R160, RZ, PT ;  /* 0x000000ffa000720c */ /* 0x000fe40003f46270 */
[----:B------:R-:W-:Y:S01]  /*4910*/  ISETP.GE.AND P3, PT, R159, RZ, PT ;  /* 0x000000ff9f00720c */ /* 0x000fe20003f66270 */
[----:B------:R-:W-:Y:S02]  /*4920*/  @!P4 IMAD.MOV R149, RZ, RZ, -R149 ;  /* 0x000000ffff95c224 */ /* 0x000fe400078e0a95 */
[----:B0-----:R-:W-:Y:S01]  /*4930*/  IMAD.MOV.U32 R106, RZ, RZ, R146 ;  /* 0x000000ffff6a7224 */ /* 0x001fe200078e0092 */
[----:B------:R-:W-:Y:S02]  /*4940*/  ISETP.NE.AND P4, PT, R105, RZ, PT ;  /* 0x000000ff6900720c */ /* 0x000fe40003f85270 */
[----:B------:R-:W-:Y:S01]  /*4950*/  LOP3.LUT R105, RZ, R105, RZ, 0x33, !PT ;  /* 0x00000069ff697212 */ /* 0x000fe200078e33ff */
[----:B------:R-:W-:Y:S01]  /*4960*/  @!P6 IMAD.MOV R106, RZ, RZ, -R106 ;  /* 0x000000ffff6ae224 */ /* 0x000fe200078e0a6a */
[----:B------:R-:W-:Y:S01]  /*4970*/  LEA.HI R117, R225, 0xe, RZ, 0x1a ;  /* 0x0000000ee1757811 */ /* 0x000fe200078fd0ff */
[----:B------:R-:W-:Y:S01]  /*4980*/  @!P0 IMAD.MOV R153, RZ, RZ, -R153 ;  /* 0x000000ffff998224 */ /* 0x000fe200078e0a99 */
[----:B------:R-:W-:-:S02]  /*4990*/  SEL R168, R105, R142, !P4 ;  /* 0x0000008e69a87207 */ /* 0x000fc40006000000 */
[----:B------:R-:W-:Y:S01]  /*49a0*/  PLOP3.LUT P0, PT, PT, PT, UP1, 0x80, 0x8 ;  /* 0x000000000008781c */ /* 0x000fe20003f0f018 */
[----:B------:R-:W-:Y:S01]  /*49b0*/  @!P5 IMAD.MOV R150, RZ, RZ, -R150 ;  /* 0x000000ffff96d224 */ /* 0x000fe200078e0a96 */
[C---:B------:R-:W-:Y:S01]  /*49c0*/  SEL R142, R105.reuse, R161, !P4 ;  /* 0x000000a1698e7207 */ /* 0x040fe20006000000 */
[----:B------:R-:W-:Y:S01]  /*49d0*/  @!P2 IMAD.MOV R151, RZ, RZ, -R151 ;  /* 0x000000ffff97a224 */ /* 0x000fe200078e0a97 */
[----:B------:R-:W-:Y:S01]  /*49e0*/  SEL R161, R105, R106, !P4 ;  /* 0x0000006a69a17207 */ /* 0x000fe20006000000 */
[----:B------:R-:W-:Y:S01]  /*49f0*/  @!P3 IMAD.MOV R152, RZ, RZ, -R152 ;  /* 0x000000ffff98b224 */ /* 0x000fe200078e0a98 */
[C---:B------:R-:W-:Y:S01]  /*4a00*/  ISETP.LT.AND P0, PT, R117.reuse, UR22, P0 ;  /* 0x0000001675007c0c */ /* 0x040fe20008701270 */
[----:B------:R-:W-:Y:S01]  /*4a10*/  IMAD R106, R117, UR12, RZ ;  /* 0x0000000c756a7c24 */ /* 0x000fe2000f8e02ff */
[C---:B------:R-:W-:Y:S02]  /*4a20*/  SEL R154, R105.reuse, R145, !P4 ;  /* 0x00000091699a7207 */ /* 0x040fe40006000000 */
[----:B------:R-:W-:-:S02]  /*4a30*/  SEL R172, R105, R141, !P4 ;  /* 0x0000008d69ac7207 */ /* 0x000fc40006000000 */
[C---:B------:R-:W-:Y:S02]  /*4a40*/  SEL R166, R105.reuse, R136, !P4 ;  /* 0x0000008869a67207 */ /* 0x040fe40006000000 */
[C---:B------:R-:W-:Y:S02]  /*4a50*/  SEL R164, R105.reuse, R137, !P4 ;  /* 0x0000008969a47207 */ /* 0x040fe40006000000 */
[C---:B------:R-:W-:Y:S02]  /*4a60*/  SEL R163, R105.reuse, R138, !P4 ;  /* 0x0000008a69a37207 */ /* 0x040fe40006000000 */
[C---:B------:R-:W-:Y:S02]  /*4a70*/  SEL R162, R105.reuse, R135, !P4 ;  /* 0x0000008769a27207 */ /* 0x040fe40006000000 */
        /* <DEDUP_REMOVED lines=22> */
[----:B------:R-:W-:Y:S02]  /*4be0*/  SEL R153, R105, R140, !P4 ;  /* 0x0000008c69997207 */ /* 0x000fe40006000000 */
[----:B------:R-:W-:-:S04]  /*4bf0*/  IADD3 R105, P2, PT, R106, R179, RZ ;  /* 0x000000b36a697210 */ /* 0x000fc80007f5e0ff */
[----:B------:R-:W-:Y:S01]  /*4c00*/  LEA.HI.X.SX32 R106, R106, R177, 0x1, P2 ;  /* 0x000000b16a6a7211 */ /* 0x000fe200010f0eff */
[----:B------:R-:W-:Y:S01]  /*4c10*/  @P0 IMAD.MOV.U32 R108, RZ, RZ, R105 ;  /* 0x000000ffff6c0224 */ /* 0x000fe200078e0069 */
[----:B------:R-:W-:-:S03]  /*4c20*/  PRMT R140, RZ, 0x7610, R140 ;  /* 0x00007610ff8c7816 */ /* 0x000fc6000000008c */
[----:B------:R-:W-:Y:S01]  /*4c30*/  @P0 IMAD.MOV.U32 R109, RZ, RZ, R106 ;  /* 0x000000ffff6d0224 */ /* 0x000fe200078e006a */
[----:B------:R-:W-:-:S04]  /*4c40*/  LEA.HI R107, R225, 0x1e, RZ, 0x1a ;  /* 0x0000001ee16b7811 */ /* 0x000fc800078fd0ff */
[----:B------:R0:W5:Y:S01]  /*4c50*/  @P0 LDG.E.U8 R140, desc[UR20][R108.64] ;  /* 0x000000146c8c0981 */ /* 0x000162000c1e1100 */
[----:B------:R-:W-:-:S04]  /*4c60*/  PLOP3.LUT P0, PT, PT, PT, UP1, 0x80, 0x8 ;  /* 0x000000000008781c */ /* 0x000fc80003f0f018 */
[C---:B------:R-:W-:Y:S01]  /*4c70*/  ISETP.LT.AND P0, PT, R107.reuse, UR22, P0 ;  /* 0x000000166b007c0c */ /* 0x040fe20008701270 */
[----:B0-----:R-:W-:-:S05]  /*4c80*/  IMAD R108, R107, UR12, RZ ;  /* 0x0000000c6b6c7c24 */ /* 0x001fca000f8e02ff */
[----:B------:R-:W-:-:S04]  /*4c90*/  IADD3 R107, P2, PT, R108, R179, RZ ;  /* 0x000000b36c6b7210 */ /* 0x000fc80007f5e0ff */
[----:B------:R-:W-:-:S03]  /*4ca0*/  LEA.HI.X.SX32 R108, R108, R177, 0x1, P2 ;  /* 0x000000b16c6c7211 */ /* 0x000fc600010f0eff */
[----:B------:R-:W-:Y:S01]  /*4cb0*/  @P0 IMAD.MOV.U32 R110, RZ, RZ, R107 ;  /* 0x000000ffff6e0224 */ /* 0x000fe200078e006b */
[----:B------:R-:W-:Y:S01]  /*4cc0*/  PRMT R149, RZ, 0x7610, R149 ;  /* 0x00007610ff957816 */ /* 0x000fe20000000095 */
        /* <DEDUP_REMOVED lines=41> */
[----:B------:R-:W-:Y:S01]  /*4f60*/  LEA.HI R117, R225, 0x6e, RZ, 0x1a ;  /* 0x0000006ee1757811 */ /* 0x000fe200078fd0ff */
[----:B------:R-:W-:-:S04]  /*4f70*/  @!UP2 UIADD3 UR4, UPT, UPT, -UR5, 0x100000, URZ ;  /* 0x001000000504a890 */ /* 0x000fc8000fffe1ff */
[----:B------:R-:W-:Y:S02]  /*4f80*/  @!UP2 USHF.L.U32 UR5, UR4, 0xb, URZ ;  /* 0x0000000b0405a899 */ /* 0x000fe400080006ff */
[----:B------:R-:W-:Y:S01]  /*4f90*/  @!UP2 USHF.L.U32 UR4, UR4, 0x1, URZ ;  /* 0x000000010404a899 */ /* 0x000fe200080006ff */
[----:B------:R0:W5:Y:S01]  /*4fa0*/  @P0 LDG.E.U8 R121, desc[UR20][R118.64] ;  /* 0x0000001476790981 */ /* 0x000162000c1e1100 */
[----:B------:R-:W-:Y:S01]  /*4fb0*/  PLOP3.LUT P0, PT, PT, PT, UP1, 0x80, 0x8 ;  /* 0x000000000008781c */ /* 0x000fe20003f0f018 */
[----:B------:R-:W-:-:S03]  /*4fc0*/  VOTEU.ALL UP3, P1 ;  /* 0x0000000000ff7886 */ /* 0x000fc60000860000 */
[C---:B------:R-:W-:Y:S01]  /*4fd0*/  ISETP.LT.AND P0, PT, R117.reuse, UR22, P0 ;  /* 0x0000001675007c0c */ /* 0x040fe20008701270 */
[----:B0-----:R-:W-:-:S05]  /*4fe0*/  IMAD R118, R117, UR12, RZ ;  /* 0x0000000c75767c24 */ /* 0x001fca000f8e02ff */
[----:B------:R0:W1:Y:S01]  /*4ff0*/  @!UP3 SYNCS.EXCH.64 URZ, [UR9+0x6008], UR4 ;  /* 0x0060080409ffb5b2 */ /* 0x0000620008000100 */
[C---:B------:R-:W-:Y:S01]  /*5000*/  IADD3 R117, P2, PT, R118.reuse, R179, RZ ;  /* 0x000000b376757210 */ /* 0x040fe20007f5e0ff */
[----:B--2---:R-:W-:Y:S03]  /*5010*/  STS.U8 [R236+UR9], R182 ;  /* 0x000000b6ec007988 */ /* 0x004fe60008000009 */
[----:B------:R-:W-:Y:S01]  /*5020*/  LEA.HI.X.SX32 R118, R118, R177, 0x1, P2 ;  /* 0x000000b176767211 */ /* 0x000fe200010f0eff */
[----:B---3--:R-:W-:Y:S01]  /*5030*/  STS.U8 [R236+UR9+0x200], R189 ;  /* 0x000200bdec007988 */ /* 0x008fe20008000009 */
[----:B------:R-:W-:Y:S02]  /*5040*/  PRMT R119, RZ, 0x7610, R119 ;  /* 0x00007610ff777816 */ /* 0x000fe40000000077 */
[----:B------:R-:W-:Y:S01]  /*5050*/  LEA.HI R125, R225, 0x7e, RZ, 0x1a ;  /* 0x0000007ee17d7811 */ /* 0x000fe200078fd0ff */
[----:B----4-:R-:W-:Y:S01]  /*5060*/  STS.U8 [R236+UR9+0x400], R188 ;  /* 0x000400bcec007988 */ /* 0x010fe20008000009 */
[----:B------:R-:W-:Y:S01]  /*5070*/  @P0 IMAD.MOV.U32 R122, RZ, RZ, R117 ;  /* 0x000000ffff7a0224 */ /* 0x000fe200078e0075 */
[----:B------:R-:W-:Y:S01]  /*5080*/  LOP3.LUT R124, R236, 0x10, RZ, 0x3c, !PT ;  /* 0x00000010ec7c7812 */ /* 0x000fe200078e3cff */
[----:B0-----:R-:W0:Y:S01]  /*5090*/  LDCU UR4, c[0x0][0x3b0] ;  /* 0x00007600ff0477ac */ /* 0x001e220008000800 */
[----:B-----5:R-:W-:Y:S01]  /*50a0*/  STS.U8 [R236+UR9+0x600], R187 ;  /* 0x000600bbec007988 */ /* 0x020fe20008000009 */
[----:B------:R-:W-:-:S03]  /*50b0*/  @P0 IMAD.MOV.U32 R123, RZ, RZ, R118 ;  /* 0x000000ffff7b0224 */ /* 0x000fc600078e0076 */
[----:B------:R-:W-:Y:S04]  /*50c0*/  STS.U8 [R236+UR9+0x800], R186 ;  /* 0x000800baec007988 */ /* 0x000fe80008000009 */
[----:B------:R-:W-:Y:S04]  /*50d0*/  STS.U8 [R236+UR9+0xa00], R201 ;  /* 0x000a00c9ec007988 */ /* 0x000fe80008000009 */
[----:B------:R-:W-:Y:S04]  /*50e0*/  STS.U8 [R236+UR9+0xc00], R200 ;  /* 0x000c00c8ec007988 */ /* 0x000fe80008000009 */
[----:B------:R-:W-:Y:S04]  /*50f0*/  STS.U8 [R236+UR9+0xe00], R199 ;  /* 0x000e00c7ec007988 */ /* 0x000fe80008000009 */
[----:B------:R-:W-:Y:S04]  /*5100*/  STS.U8 [R236+UR9+0x1000], R198 ;  /* 0x001000c6ec007988 */ /* 0x000fe80008000009 */
[----:B------:R-:W-:Y:S04]  /*5110*/  STS.U8 [R236+UR9+0x1200], R213 ;  /* 0x001200d5ec007988 */ /* 0x000fe80008000009 */
[----:B------:R-:W-:Y:S04]  /*5120*/  STS.U8 [R236+UR9+0x1400], R206 ;  /* 0x001400ceec007988 */ /* 0x000fe80008000009 */
[----:B------:R2:W3:Y:S01]  /*5130*/  @P0 LDG.E.U8 R119, desc[UR20][R122.64] ;  /* 0x000000147a770981 */ /* 0x0004e2000c1e1100 */
[----:B------:R-:W-:-:S03]  /*5140*/  PLOP3.LUT P0, PT, PT, PT, UP1, 0x80, 0x8 ;  /* 0x000000000008781c */ /* 0x000fc60003f0f018 */
[----:B------:R-:W-:Y:S01]  /*5150*/  STS.U8 [R236+UR9+0x1600], R205 ;  /* 0x001600cdec007988 */ /* 0x000fe20008000009 */
[----:B------:R-:W-:-:S03]  /*5160*/  ISETP.LT.AND P0, PT, R125, UR22, P0 ;  /* 0x000000167d007c0c */ /* 0x000fc60008701270 */
[----:B------:R-:W-:Y:S01]  /*5170*/  STS.U8 [R236+UR9+0x1800], R204 ;  /* 0x001800ccec007988 */ /* 0x000fe20008000009 */
[----:B--2---:R-:W-:-:S03]  /*5180*/  IMAD R122, R125, UR12, RZ ;  /* 0x0000000c7d7a7c24 */ /* 0x004fc6000f8e02ff */
[----:B------:R-:W-:Y:S04]  /*5190*/  STS.U8 [R236+UR9+0x1a00], R224 ;  /* 0x001a00e0ec007988 */ /* 0x000fe80008000009 */
[----:B------:R-:W-:Y:S04]  /*51a0*/  STS.U8 [R236+UR9+0x1c00], R223 ;  /* 0x001c00dfec007988 */ /* 0x000fe80008000009 */
[----:B------:R-:W-:Y:S01]  /*51b0*/  STS.U8 [R236+UR9+0x1e00], R217 ;  /* 0x001e00d9ec007988 */ /* 0x000fe20008000009 */
[----:B------:R-:W-:-:S03]  /*51c0*/  IADD3 R179, P2, PT, R122, R179, RZ ;  /* 0x000000b37ab37210 */ /* 0x000fc60007f5e0ff */
[----:B------:R-:W-:Y:S04]  /*51d0*/  STS.U8 [R124+UR9+0x80], R222 ;  /* 0x000080de7c007988 */ /* 0x000fe80008000009 */
[----:B------:R-:W-:Y:S04]  /*51e0*/  STS.U8 [R124+UR9+0x280], R211 ;  /* 0x000280d37c007988 */ /* 0x000fe80008000009 */
[----:B------:R-:W-:Y:S04]  /*51f0*/  STS.U8 [R124+UR9+0x480], R221 ;  /* 0x000480dd7c007988 */ /* 0x000fe80008000009 */
[----:B------:R-:W-:Y:S01]  /*5200*/  STS.U8 [R124+UR9+0x680], R219 ;  /* 0x000680db7c007988 */ /* 0x000fe20008000009 */
[----:B------:R-:W-:-:S03]  /*5210*/  LEA.HI.X.SX32 R177, R122, R177, 0x1, P2 ;  /* 0x000000b17ab17211 */ /* 0x000fc600010f0eff */
[----:B------:R-:W-:Y:S04]  /*5220*/  STS.U8 [R124+UR9+0x880], R209 ;  /* 0x000880d17c007988 */ /* 0x000fe80008000009 */
[----:B------:R-:W-:Y:S04]  /*5230*/  STS.U8 [R124+UR9+0xa80], R203 ;  /* 0x000a80cb7c007988 */ /* 0x000fe80008000009 */
[----:B------:R-:W-:Y:S04]  /*5240*/  STS.U8 [R124+UR9+0xc80], R215 ;  /* 0x000c80d77c007988 */ /* 0x000fe80008000009 */
[----:B------:R-:W-:Y:S01]  /*5250*/  STS.U8 [R124+UR9+0xe80], R207 ;  /* 0x000e80cf7c007988 */ /* 0x000fe20008000009 */
[----:B------:R-:W-:-:S03]  /*5260*/  PRMT R122, RZ, 0x7610, R122 ;  /* 0x00007610ff7a7816 */ /* 0x000fc6000000007a */
[----:B------:R-:W-:Y:S01]  /*5270*/  STS.U8 [R124+UR9+0x1080], R197 ;  /* 0x001080c57c007988 */ /* 0x000fe20008000009 */
[----:B------:R-:W-:-:S03]  /*5280*/  @P0 IMAD.MOV.U32 R125, RZ, RZ, R177 ;  /* 0x000000ffff7d0224 */ /* 0x000fc600078e00b1 */
[----:B------:R-:W-:Y:S04]  /*5290*/  STS.U8 [R124+UR9+0x1280], R196 ;  /* 0x001280c47c007988 */ /* 0x000fe80008000009 */
[----:B------:R-:W-:Y:S04]  /*52a0*/  STS.U8 [R124+UR9+0x1480], R208 ;  /* 0x001480d07c007988 */ /* 0x000fe80008000009 */
[----:B------:R2:W-:Y:S02]  /*52b0*/  STS.U8 [R124+UR9+0x1680], R202 ;  /* 0x001680ca7c007988 */ /* 0x0005e40008000009 */
[----:B--2---:R-:W-:-:S05]  /*52c0*/  @P0 IMAD.MOV.U32 R124, RZ, RZ, R179 ;  /* 0x000000ffff7c0224 */ /* 0x004fca00078e00b3 */
[----:B------:R2:W4:Y:S01]  /*52d0*/  @P0 LDG.E.U8 R122, desc[UR20][R124.64] ;  /* 0x000000147c7a0981 */ /* 0x000522000c1e1100 */
[C---:B------:R-:W-:Y:S02]  /*52e0*/  LOP3.LUT R202, R236.reuse, 0x10, RZ, 0x3c, !PT ;  /* 0x00000010ecca7812 */ /* 0x040fe400078e3cff */
[----:B------:R-:W-:-:S03]  /*52f0*/  LOP3.LUT R238, R236, 0x20, RZ, 0x3c, !PT ;  /* 0x00000020ecee7812 */ /* 0x000fc600078e3cff */
[----:B------:R-:W-:Y:S04]  /*5300*/  STS.U8 [R202+UR9+0x1880], R210 ;  /* 0x001880d2ca007988 */ /* 0x000fe80008000009 */
[----:B------:R-:W-:Y:S04]  /*5310*/  STS.U8 [R202+UR9+0x1a80], R195 ;  /* 0x001a80c3ca007988 */ /* 0x000fe80008000009 */
[----:B------:R-:W-:Y:S04]  /*5320*/  STS.U8 [R202+UR9+0x1c80], R194 ;  /* 0x001c80c2ca007988 */ /* 0x000fe80008000009 */
[----:B------:R-:W-:Y:S04]  /*5330*/  STS.U8 [R202+UR9+0x1e80], R193 ;  /* 0x001e80c1ca007988 */ /* 0x000fe80008000009 */
[----:B------:R-:W-:Y:S04]  /*5340*/  STS.U8 [R238+UR9+0x100], R192 ;  /* 0x000100c0ee007988 */ /* 0x000fe80008000009 */
[----:B------:R-:W-:Y:S01]  /*5350*/  STS.U8 [R238+UR9+0x300], R191 ;  /* 0x000300bfee007988 */ /* 0x000fe20008000009 */
[----:B--2---:R-:W-:-:S03]  /*5360*/  IMAD R124, R236, UR13, RZ ;  /* 0x0000000dec7c7c24 */ /* 0x004fc6000f8e02ff */
[----:B------:R-:W-:Y:S04]  /*5370*/  STS.U8 [R238+UR9+0x500], R190 ;  /* 0x000500beee007988 */ /* 0x000fe80008000009 */
[----:B------:R-:W-:Y:S04]  /*5380*/  STS.U8 [R238+UR9+0x700], R185 ;  /* 0x000700b9ee007988 */ /* 0x000fe80008000009 */
[----:B------:R-:W-:Y:S04]  /*5390*/  STS.U8 [R238+UR9+0x900], R184 ;  /* 0x000900b8ee007988 */ /* 0x000fe80008000009 */
[----:B------:R-:W-:Y:S04]  /*53a0*/  STS.U8 [R238+UR9+0xb00], R183 ;  /* 0x000b00b7ee007988 */ /* 0x000fe80008000009 */
[----:B------:R0:W-:Y:S01]  /*53b0*/  STS.U8 [R238+UR9+0xd00], R181 ;  /* 0x000d00b5ee007988 */ /* 0x0001e20008000009 */
[----:B------:R-:W-:-:S03]  /*53c0*/  IADD3 R123, P0, PT, R124, UR18, RZ ;  /* 0x000000127c7b7c10 */ /* 0x000fc6000ff1e0ff */
[----:B------:R-:W-:Y:S04]  /*53d0*/  STS.U8 [R238+UR9+0xf00], R180 ;  /* 0x000f00b4ee007988 */ /* 0x000fe80008000009 */
[----:B------:R-:W-:Y:S01]  /*53e0*/  STS.U8 [R238+UR9+0x1100], R178 ;  /* 0x001100b2ee007988 */ /* 0x000fe20008000009 */
[----:B0-----:R-:W-:-:S03]  /*53f0*/  IMAD R181, R172, UR4, RZ ;  /* 0x00000004acb57c24 */ /* 0x001fc6000f8e02ff */
[----:B------:R-:W-:Y:S04]  /*5400*/  STS.U8 [R238+UR9+0x1300], R176 ;  /* 0x001300b0ee007988 */ /* 0x000fe80008000009 */
[----:B------:R-:W-:Y:S01]  /*5410*/  STS.U8 [R238+UR9+0x1500], R174 ;  /* 0x001500aeee007988 */ /* 0x000fe20008000009 */
[----:B------:R-:W-:-:S03]  /*5420*/  IMAD R189, R166, UR4, RZ ;  /* 0x00000004a6bd7c24 */ /* 0x000fc6000f8e02ff */
[----:B------:R-:W-:Y:S01]  /*5430*/  STS.U8 [R238+UR9+0x1700], R170 ;  /* 0x001700aaee007988 */ /* 0x000fe20008000009 */
[----:B------:R-:W-:Y:S01]  /*5440*/  IMAD R193, R164, UR4, RZ ;  /* 0x00000004a4c17c24 */ /* 0x000fe2000f8e02ff */
[----:B------:R-:W-:Y:S02]  /*5450*/  IADD3 R183, P2, PT, R181, R123, RZ ;  /* 0x0000007bb5b77210 */ /* 0x000fe40007f5e0ff */
[----:B------:R-:W-:Y:S01]  /*5460*/  STS.U8 [R238+UR9+0x1900], R167 ;  /* 0x001900a7ee007988 */ /* 0x000fe20008000009 */
[----:B------:R-:W-:-:S03]  /*5470*/  IMAD R197, R163, UR4, RZ ;  /* 0x00000004a3c57c24 */ /* 0x000fc6000f8e02ff */
[----:B------:R0:W-:Y:S01]  /*5480*/  STS.U8 [R238+UR9+0x1b00], R120 ;  /* 0x001b0078ee007988 */ /* 0x0001e20008000009 */
[----:B------:R-:W-:Y:S01]  /*5490*/  IMAD R206, R159, UR4, RZ ;  /* 0x000000049fce7c24 */ /* 0x000fe2000f8e02ff */
[-C--:B------:R-:W-:Y:S01]  /*54a0*/  IADD3 R195, P4, PT, R193, R123.reuse, RZ ;  /* 0x0000007bc1c37210 */ /* 0x080fe20007f9e0ff */
[----:B------:R-:W-:Y:S01]  /*54b0*/  IMAD R208, R157, UR4, RZ ;  /* 0x000000049dd07c24 */ /* 0x000fe2000f8e02ff */
[----:B------:R-:W-:Y:S01]  /*54c0*/  IADD3 R199, P3, PT, R197, R123, RZ ;  /* 0x0000007bc5c77210 */ /* 0x000fe20007f7e0ff */
[----:B------:R-:W-:Y:S01]  /*54d0*/  IMAD R210, R154, UR4, RZ ;  /* 0x000000049ad27c24 */ /* 0x000fe2000f8e02ff */
[----:B0-----:R-:W-:-:S04]  /*54e0*/  LEA.HI.X.SX32 R120, R124, UR19, 0x1, P0 ;  /* 0x000000137c787c11 */ /* 0x001fc800080f0eff */
[-C--:B------:R-:W-:Y:S02]  /*54f0*/  LEA.HI.X.SX32 R181, R181, R120.reuse, 0x1, P2 ;  /* 0x00000078b5b57211 */ /* 0x080fe400010f0eff */
[-C--:B------:R-:W-:Y:S01]  /*5500*/  IADD3 R191, P2, PT, R189, R123.reuse, RZ ;  /* 0x0000007bbdbf7210 */ /* 0x080fe20007f5e0ff */
[----:B------:R-:W-:Y:S01]  /*5510*/  IMAD R216, R216, UR4, RZ ;  /* 0x00000004d8d87c24 */ /* 0x000fe2000f8e02ff */
[-C--:B------:R-:W-:Y:S01]  /*5520*/  LEA.HI.X.SX32 R193, R193, R120.reuse, 0x1, P4 ;  /* 0x00000078c1c17211 */ /* 0x080fe200020f0eff */
[----:B------:R-:W-:Y:S01]  /*5530*/  IMAD R218, R218, UR4, RZ ;  /* 0x00000004dada7c24 */ /* 0x000fe2000f8e02ff */
[-C--:B------:R-:W-:Y:S01]  /*5540*/  LEA.HI.X.SX32 R189, R189, R120.reuse, 0x1, P2 ;  /* 0x00000078bdbd7211 */ /* 0x080fe200010f0eff */
[----:B------:R-:W-:Y:S01]  /*5550*/  IMAD R220, R220, UR4, RZ ;  /* 0x00000004dcdc7c24 */ /* 0x000fe2000f8e02ff */
[----:B------:R-:W-:Y:S02]  /*5560*/  LEA.HI.X.SX32 R197, R197, R120, 0x1, P3 ;  /* 0x00000078c5c57211 */ /* 0x000fe400018f0eff */
[----:B------:R-:W-:-:S02]  /*5570*/  IADD3 R207, P2, PT, R206, R123, RZ ;  /* 0x0000007bcecf7210 */ /* 0x000fc40007f5e0ff */
[-C--:B------:R-:W-:Y:S02]  /*5580*/  IADD3 R209, P4, PT, R208, R123.reuse, RZ ;  /* 0x0000007bd0d17210 */ /* 0x080fe40007f9e0ff */
        /* <DEDUP_REMOVED lines=15> */
[----:B------:R-:W-:Y:S01]  /*5680*/  LEA.HI.X.SX32 R220, R220, R120, 0x1, P3 ;  /* 0x00000078dcdc7211 */ /* 0x000fe200018f0eff */
[----:B------:R-:W-:Y:S01]  /*5690*/  IMAD R139, R139, UR4, RZ ;  /* 0x000000048b8b7c24 */ /* 0x000fe2000f8e02ff */
[----:B------:R-:W-:-:S02]  /*56a0*/  IADD3 R223, P2, PT, R134, R123, RZ ;  /* 0x0000007b86df7210 */ /* 0x000fc40007f5e0ff */
[-C--:B------:R-:W-:Y:S02]  /*56b0*/  IADD3 R225, P3, PT, R135, R123.reuse, RZ ;  /* 0x0000007b87e17210 */ /* 0x080fe40007f7e0ff */
[-C--:B------:R-:W-:Y:S01]  /*56c0*/  IADD3 R227, P4, PT, R136, R123.reuse, RZ ;  /* 0x0000007b88e37210 */ /* 0x080fe20007f9e0ff */
[----:B------:R-:W-:Y:S01]  /*56d0*/  IMAD R201, R162, UR4, RZ ;  /* 0x00000004a2c97c24 */ /* 0x000fe2000f8e02ff */
[----:B------:R-:W-:Y:S01]  /*56e0*/  LOP3.LUT R200, R236, 0x30, RZ, 0x3c, !PT ;  /* 0x00000030ecc87812 */ /* 0x000fe200078e3cff */
        /* <DEDUP_REMOVED lines=9> */
[-C--:B------:R-:W-:Y:S02]  /*5780*/  IADD3 R231, P3, PT, R138, R123.reuse, RZ ;  /* 0x0000007b8ae77210 */ /* 0x080fe40007f7e0ff */
[-C--:B------:R-:W-:Y:S01]  /*5790*/  IADD3 R233, P4, PT, R139, R123.reuse, RZ ;  /* 0x0000007b8be97210 */ /* 0x080fe20007f9e0ff */
[----:B------:R-:W-:Y:S01]  /*57a0*/  STS.U8 [R238+UR9+0x1d00], R130 ;  /* 0x001d0082ee007988 */ /* 0x000fe20008000009 */
[----:B------:R-:W-:Y:S01]  /*57b0*/  PLOP3.LUT P0, PT, PT, PT, UP1, 0x80, 0x8 ;  /* 0x000000000008781c */ /* 0x000fe20003f0f018 */
[----:B------:R-:W-:Y:S01]  /*57c0*/  IMAD R212, R212, UR4, RZ ;  /* 0x00000004d4d47c24 */ /* 0x000fe2000f8e02ff */
[-C--:B------:R-:W-:Y:S01]  /*57d0*/  LEA.HI.X.SX32 R185, R185, R120.reuse, 0x1, P5 ;  /* 0x00000078b9b97211 */ /* 0x080fe200028f0eff */
[----:B------:R-:W-:Y:S01]  /*57e0*/  STS.U8 [R238+UR9+0x1f00], R126 ;  /* 0x001f007eee007988 */ /* 0x000fe20008000009 */
[-C--:B------:R-:W-:Y:S01]  /*57f0*/  LEA.HI.X.SX32 R228, R137, R120.reuse, 0x1, P2 ;  /* 0x0000007889e47211 */ /* 0x080fe200010f0eff */
[----:B------:R-:W-:Y:S01]  /*5800*/  IMAD R214, R214, UR4, RZ ;  /* 0x00000004d6d67c24 */ /* 0x000fe2000f8e02ff */
[-C--:B------:R-:W-:Y:S01]  /*5810*/  LEA.HI.X.SX32 R230, R138, R120.reuse, 0x1, P3 ;  /* 0x000000788ae67211 */ /* 0x080fe200018f0eff */
[----:B------:R-:W-:Y:S01]  /*5820*/  STS.U8 [R200+UR9+0x180], R127 ;  /* 0x0001807fc8007988 */ /* 0x000fe20008000009 */
[----:B------:R-:W-:Y:S01]  /*5830*/  LEA.HI.X.SX32 R232, R139, R120, 0x1, P4 ;  /* 0x000000788be87211 */ /* 0x000fe200020f0eff */
[----:B------:R-:W-:Y:S01]  /*5840*/  IMAD R145, R145, UR4, RZ ;  /* 0x0000000491917c24 */ /* 0x000fe2000f8e02ff */
[-C--:B------:R-:W-:Y:S01]  /*5850*/  IADD3 R203, P6, PT, R201, R123.reuse, RZ ;  /* 0x0000007bc9cb7210 */ /* 0x080fe20007fde0ff */
[----:B------:R-:W-:Y:S01]  /*5860*/  STS.U8 [R200+UR9+0x580], R128 ;  /* 0x00058080c8007988 */ /* 0x000fe20008000009 */
[----:B------:R-:W-:Y:S01]  /*5870*/  IMAD R146, R146, UR4, RZ ;  /* 0x0000000492927c24 */ /* 0x000fe2000f8e02ff */
[-C--:B------:R-:W-:Y:S01]  /*5880*/  IADD3 R205, P5, PT, R204, R123.reuse, RZ ;  /* 0x0000007bcccd7210 */ /* 0x080fe20007fbe0ff */
[----:B------:R-:W-:Y:S01]  /*5890*/  IMAD R148, R148, UR4, RZ ;  /* 0x0000000494947c24 */ /* 0x000fe2000f8e02ff */
[-C--:B------:R-:W-:Y:S01]  /*58a0*/  IADD3 R235, P2, PT, R141, R123.reuse, RZ ;  /* 0x0000007b8deb7210 */ /* 0x080fe20007f5e0ff */
[----:B------:R-:W-:Y:S01]  /*58b0*/  STS.U8 [R200+UR9+0x980], R129 ;  /* 0x00098081c8007988 */ /* 0x000fe20008000009 */
[----:B------:R-:W-:-:S02]  /*58c0*/  IADD3 R239, P3, PT, R142, R123, RZ ;  /* 0x0000007b8eef7210 */ /* 0x000fc40007f7e0ff */
[-C--:B------:R-:W-:Y:S01]  /*58d0*/  IADD3 R241, P4, PT, R143, R123.reuse, RZ ;  /* 0x0000007b8ff17210 */ /* 0x080fe20007f9e0ff */
[----:B------:R-:W-:Y:S01]  /*58e0*/  STS.U8 [R200+UR9+0xd80], R131 ;  /* 0x000d8083c8007988 */ /* 0x000fe20008000009 */
[----:B------:R-:W-:Y:S01]  /*58f0*/  ISETP.LT.AND P0, PT, R236, UR22, P0 ;  /* 0x00000016ec007c0c */ /* 0x000fe20008701270 */
[----:B------:R-:W-:Y:S01]  /*5900*/  IMAD R248, R248, UR4, RZ ;  /* 0x00000004f8f87c24 */ /* 0x000fe2000f8e02ff */
[-C--:B------:R-:W-:Y:S01]  /*5910*/  LEA.HI.X.SX32 R201, R201, R120.reuse, 0x1, P6 ;  /* 0x00000078c9c97211 */ /* 0x080fe200030f0eff */
[----:B------:R-:W-:Y:S01]  /*5920*/  STS.U8 [R200+UR9+0x1180], R132 ;  /* 0x00118084c8007988 */ /* 0x000fe20008000009 */
[-C--:B------:R-:W-:Y:S01]  /*5930*/  LEA.HI.X.SX32 R204, R204, R120.reuse, 0x1, P5 ;  /* 0x00000078cccc7211 */ /* 0x080fe200028f0eff */
[----:B------:R-:W-:Y:S01]  /*5940*/  IMAD R250, R250, UR4, RZ ;  /* 0x00000004fafa7c24 */ /* 0x000fe2000f8e02ff */
[-C--:B------:R-:W-:Y:S01]  /*5950*/  LEA.HI.X.SX32 R234, R141, R120.reuse, 0x1, P2 ;  /* 0x000000788dea7211 */ /* 0x080fe200010f0eff */
[----:B------:R-:W-:Y:S01]  /*5960*/  STS.U8 [R200+UR9+0x1580], R133 ;  /* 0x00158085c8007988 */ /* 0x000fe20008000009 */
[-C--:B------:R-:W-:Y:S01]  /*5970*/  LEA.HI.X.SX32 R237, R142, R120.reuse, 0x1, P3 ;  /* 0x000000788eed7211 */ /* 0x080fe200018f0eff */
[----:B------:R-:W-:Y:S01]  /*5980*/  IMAD R252, R252, UR4, RZ ;  /* 0x00000004fcfc7c24 */ /* 0x000fe2000f8e02ff */
[----:B------:R-:W-:Y:S01]  /*5990*/  LEA.HI.X.SX32 R240, R143, R120, 0x1, P4 ;  /* 0x000000788ff07211 */ /* 0x000fe200020f0eff */
[----:B------:R-:W-:Y:S01]  /*59a0*/  STS.U8 [R200+UR9+0x1980], R144 ;  /* 0x00198090c8007988 */ /* 0x000fe20008000009 */
[----:B------:R-:W-:Y:S01]  /*59b0*/  IMAD R124, R161, UR4, RZ ;  /* 0x00000004a17c7c24 */ /* 0x000fe2000f8e02ff */
[-C--:B------:R-:W-:Y:S01]  /*59c0*/  IADD3 R213, P6, PT, R212, R123.reuse, RZ ;  /* 0x0000007bd4d57210 */ /* 0x080fe20007fde0ff */
[----:B------:R-:W-:Y:S01]  /*59d0*/  IMAD R125, R153, UR4, RZ ;  /* 0x00000004997d7c24 */ /* 0x000fe2000f8e02ff */
[-C--:B------:R-:W-:Y:S01]  /*59e0*/  IADD3 R215, P5, PT, R214, R123.reuse, RZ ;  /* 0x0000007bd6d77210 */ /* 0x080fe20007fbe0ff */
[----:B------:R-:W-:Y:S01]  /*59f0*/  STS.U8 [R200+UR9+0x1d80], R147 ;  /* 0x001d8093c8007988 */ /* 0x000fe20008000009 */
[----:B------:R-:W-:-:S02]  /*5a00*/  IADD3 R243, P2, PT, R145, R123, RZ ;  /* 0x0000007b91f37210 */ /* 0x000fc40007f5e0ff */
[-C--:B------:R-:W-:Y:S02]  /*5a10*/  IADD3 R245, P3, PT, R146, R123.reuse, RZ ;  /* 0x0000007b92f57210 */ /* 0x080fe40007f7e0ff */
[----:B------:R-:W-:Y:S01]  /*5a20*/  IADD3 R247, P4, PT, R148, R123, RZ ;  /* 0x0000007b94f77210 */ /* 0x000fe20007f9e0ff */
[----:B------:R-:W-:Y:S01]  /*5a30*/  STS.U8 [R200+UR9+0x380], R140 ;  /* 0x0003808cc8007988 */ /* 0x000fe20008000009 */
[-C--:B------:R-:W-:Y:S02]  /*5a40*/  LEA.HI.X.SX32 R212, R212, R120.reuse, 0x1, P6 ;  /* 0x00000078d4d47211 */ /* 0x080fe400030f0eff */
[-C--:B------:R-:W-:Y:S01]  /*5a50*/  LEA.HI.X.SX32 R214, R214, R120.reuse, 0x1, P5 ;  /* 0x00000078d6d67211 */ /* 0x080fe200028f0eff */
[----:B------:R-:W-:Y:S01]  /*5a60*/  STS.U8 [R200+UR9+0x780], R149 ;  /* 0x00078095c8007988 */ /* 0x000fe20008000009 */
[-C--:B------:R-:W-:Y:S02]  /*5a70*/  LEA.HI.X.SX32 R242, R145, R120.reuse, 0x1, P2 ;  /* 0x0000007891f27211 */ /* 0x080fe400010f0eff */
[-C--:B------:R-:W-:Y:S01]  /*5a80*/  LEA.HI.X.SX32 R244, R146, R120.reuse, 0x1, P3 ;  /* 0x0000007892f47211 */ /* 0x080fe200018f0eff */
[----:B------:R-:W-:Y:S01]  /*5a90*/  STS.U8 [R200+UR9+0xb80], R150 ;  /* 0x000b8096c8007988 */ /* 0x000fe20008000009 */
[----:B------:R-:W-:-:S02]  /*5aa0*/  LEA.HI.X.SX32 R246, R148, R120, 0x1, P4 ;  /* 0x0000007894f67211 */ /* 0x000fc400020f0eff */
[-C--:B------:R-:W-:Y:S01]  /*5ab0*/  IADD3 R249, P2, PT, R248, R123.reuse, RZ ;  /* 0x0000007bf8f97210 */ /* 0x080fe20007f5e0ff */
[----:B------:R-:W-:Y:S01]  /*5ac0*/  STS.U8 [R200+UR9+0xf80], R151 ;  /* 0x000f8097c8007988 */ /* 0x000fe20008000009 */
[-C--:B------:R-:W-:Y:S02]  /*5ad0*/  IADD3 R251, P3, PT, R250, R123.reuse, RZ ;  /* 0x0000007bfafb7210 */ /* 0x080fe40007f7e0ff */
[-C--:B------:R-:W-:Y:S01]  /*5ae0*/  IADD3 R198, P4, PT, R252, R123.reuse, RZ ;  /* 0x0000007bfcc67210 */ /* 0x080fe20007f9e0ff */
[----:B------:R-:W-:Y:S01]  /*5af0*/  STS.U8 [R200+UR9+0x1380], R152 ;  /* 0x00138098c8007988 */ /* 0x000fe20008000009 */
[-C--:B------:R-:W-:Y:S02]  /*5b00*/  IADD3 R188, P5, PT, R124, R123.reuse, RZ ;  /* 0x0000007b7cbc7210 */ /* 0x080fe40007fbe0ff */
[----:B------:R-:W-:Y:S01]  /*5b10*/  IADD3 R182, P6, PT, R125, R123, RZ ;  /* 0x0000007b7db67210 */ /* 0x000fe20007fde0ff */
[----:B------:R0:W-:Y:S01]  /*5b20*/  STS.U8 [R200+UR9+0x1780], R121 ;  /* 0x00178079c8007988 */ /* 0x0001e20008000009 */
[----:B------:R-:W-:-:S02]  /*5b30*/  LEA.HI.X.SX32 R248, R248, R120, 0x1, P2 ;  /* 0x00000078f8f87211 */ /* 0x000fc400010f0eff */
[-C--:B------:R-:W-:Y:S02]  /*5b40*/  LEA.HI.X.SX32 R250, R250, R120.reuse, 0x1, P3 ;  /* 0x00000078fafa7211 */ /* 0x080fe400018f0eff */
[-C--:B------:R-:W-:Y:S02]  /*5b50*/  LEA.HI.X.SX32 R252, R252, R120.reuse, 0x1, P4 ;  /* 0x00000078fcfc7211 */ /* 0x080fe400020f0eff */
[-C--:B------:R-:W-:Y:S02]  /*5b60*/  LEA.HI.X.SX32 R196, R124, R120.reuse, 0x1, P5 ;  /* 0x000000787cc47211 */ /* 0x080fe400028f0eff */
[----:B------:R-:W-:Y:S01]  /*5b70*/  LEA.HI.X.SX32 R186, R125, R120, 0x1, P6 ;  /* 0x000000787dba7211 */ /* 0x000fe200030f0eff */
[----:B---3--:R2:W-:Y:S01]  /*5b80*/  STS.U8 [R200+UR9+0x1b80], R119 ;  /* 0x001b8077c8007988 */ /* 0x0085e20008000009 */
[----:B------:R-:W-:Y:S02]  /*5b90*/  @P0 IMAD.MOV.U32 R120, RZ, RZ, R183 ;  /* 0x000000ffff780224 */ /* 0x000fe400078e00b7 */
[----:B0-----:R-:W-:Y:S01]  /*5ba0*/  @P0 IMAD.MOV.U32 R121, RZ, RZ, R181 ;  /* 0x000000ffff790224 */ /* 0x001fe200078e00b5 */
[----:B--2---:R-:W-:Y:S01]  /*5bb0*/  PRMT R119, RZ, 0x7610, R119 ;  /* 0x00007610ff777816 */ /* 0x004fe20000000077 */
[----:B------:R-:W-:-:S05]  /*5bc0*/  @P0 IMAD.MOV.U32 R123, RZ, RZ, R208 ;  /* 0x000000ffff7b0224 */ /* 0x000fca00078e00d0 */
[----:B------:R0:W2:Y:S02]  /*5bd0*/  @P0 LDG.E.U8 R119, desc[UR20][R120.64] ;  /* 0x0000001478770981 */ /* 0x0000a4000c1e1100 */
[----:B0-----:R-:W-:Y:S02]  /*5be0*/  PRMT R121, RZ, 0x7610, R121 ;  /* 0x00007610ff797816 */ /* 0x001fe40000000079 */
[----:B------:R-:W-:Y:S01]  /*5bf0*/  PRMT R120, RZ, 0x7610, R120 ;  /* 0x00007610ff787816 */ /* 0x000fe20000000078 */
[----:B----4-:R0:W-:Y:S02]  /*5c00*/  STS.U8 [R200+UR9+0x1f80], R122 ;  /* 0x001f807ac8007988 */ /* 0x0101e40008000009 */
[----:B0-----:R-:W-:-:S05]  /*5c10*/  @P0 IMAD.MOV.U32 R122, RZ, RZ, R209 ;  /* 0x000000ffff7a0224 */ /* 0x001fca00078e00d1 */
[----:B------:R0:W3:Y:S02]  /*5c20*/  @P0 LDG.E.U8 R121, desc[UR20][R122.64] ;  /* 0x000000147a790981 */ /* 0x0000e4000c1e1100 */
[----:B0-----:R-:W-:Y:S02]  /*5c30*/  @P0 IMAD.MOV.U32 R122, RZ, RZ, R225 ;  /* 0x000000ffff7a0224 */ /* 0x001fe400078e00e1 */
[----:B------:R-:W-:-:S05]  /*5c40*/  @P0 IMAD.MOV.U32 R123, RZ, RZ, R224 ;  /* 0x000000ffff7b0224 */ /* 0x000fca00078e00e0 */
[----:B------:R0:W4:Y:S02]  /*5c50*/  @P0 LDG.E.U8 R120, desc[UR20][R122.64] ;  /* 0x000000147a780981 */ /* 0x000124000c1e1100 */
[----:B0-----:R-:W-:Y:S02]  /*5c60*/  @P0 IMAD.MOV.U32 R122, RZ, RZ, R243 ;  /* 0x000000ffff7a0224 */ /* 0x001fe400078e00f3 */
[----:B------:R-:W-:Y:S01]  /*5c70*/  @P0 IMAD.MOV.U32 R123, RZ, RZ, R242 ;  /* 0x000000ffff7b0224 */ /* 0x000fe200078e00f2 */
[----:B--2---:R0:W-:Y:S02]  /*5c80*/  STS.U8 [R236+UR9+0x4000], R119 ;  /* 0x00400077ec007988 */ /* 0x0041e40008000009 */
[----:B0-----:R-:W-:-:S06]  /*5c90*/  PRMT R119, RZ, 0x7610, R119 ;  /* 0x00007610ff777816 */ /* 0x001fcc0000000077 */
[----:B------:R0:W2:Y:S02]  /*5ca0*/  @P0 LDG.E.U8 R119, desc[UR20][R122.64] ;  /* 0x000000147a770981 */ /* 0x0000a4000c1e1100 */
[----:B0-----:R-:W-:Y:S02]  /*5cb0*/  @P0 IMAD.MOV.U32 R122, RZ, RZ, R187 ;  /* 0x000000ffff7a0224 */ /* 0x001fe400078e00bb */
[----:B------:R-:W-:Y:S01]  /*5cc0*/  @P0 IMAD.MOV.U32 R123, RZ, RZ, R185 ;  /* 0x000000ffff7b0224 */ /* 0x000fe200078e00b9 */
[----:B---3--:R-:W-:Y:S04]  /*5cd0*/  STS.U8 [R236+UR9+0x4400], R121 ;  /* 0x00440079ec007988 */ /* 0x008fe80008000009 */
[----:B----4-:R0:W-:Y:S02]  /*5ce0*/  STS.U8 [R236+UR9+0x4800], R120 ;  /* 0x00480078ec007988 */ /* 0x0101e40008000009 */
[----:B0-----:R-:W-:-:S06]  /*5cf0*/  PRMT R120, RZ, 0x7610, R120 ;  /* 0x00007610ff787816 */ /* 0x001fcc0000000078 */
[----:B------:R0:W3:Y:S02]  /*5d00*/  @P0 LDG.E.U8 R120, desc[UR20][R122.64] ;  /* 0x000000147a780981 */ /* 0x0000e4000c1e1100 */
[----:B0-----:R-:W-:Y:S02]  /*5d10*/  @P0 IMAD.MOV.U32 R122, RZ, RZ, R211 ;  /* 0x000000ffff7a0224 */ /* 0x001fe400078e00d3 */
[----:B------:R-:W-:Y:S01]  /*5d20*/  @P0 IMAD.MOV.U32 R123, RZ, RZ, R210 ;  /* 0x000000ffff7b0224 */ /* 0x000fe200078e00d2 */
[----:B--2---:R0:W-:Y:S02]  /*5d30*/  STS.U8 [R236+UR9+0x4c00], R119 ;  /* 0x004c0077ec007988 */ /* 0x0041e40008000009 */
[----:B0-----:R-:W-:-:S06]  /*5d40*/  PRMT R119, RZ, 0x7610, R119 ;  /* 0x00007610ff777816 */ /* 0x001fcc0000000077 */
[----:B------:R0:W2:Y:S02]  /*5d50*/  @P0 LDG.E.U8 R119, desc[UR20][R122.64] ;  /* 0x000000147a770981 */ /* 0x0000a4000c1e1100 */
[----:B0-----:R-:W-:Y:S02]  /*5d60*/  @P0 IMAD.MOV.U32 R122, RZ, RZ, R227 ;  /* 0x000000ffff7a0224 */ /* 0x001fe400078e00e3 */
[----:B------:R-:W-:Y:S01]  /*5d70*/  @P0 IMAD.MOV.U32 R123, RZ, RZ, R226 ;  /* 0x000000ffff7b0224 */ /* 0x000fe200078e00e2 */
[----:B---3--:R0:W-:Y:S02]  /*5d80*/  STS.U8 [R202+UR9+0x4080], R120 ;  /* 0x00408078ca007988 */ /* 0x0081e40008000009 */
        /* <DEDUP_REMOVED lines=51> */
[----:B------:R0:W3:Y:S01]  /*60c0*/  @P0 LDG.E.U8 R120, desc[UR20][R122.64] ;  /* 0x000000147a780981 */ /* 0x0000e2000c1e1100 */
[----:B------:R-:W-:Y:S01]  /*60d0*/  @P0 IMAD.MOV.U32 R121, RZ, RZ, R216 ;  /* 0x000000ffff790224 */ /* 0x000fe200078e00d8 */
[----:B0-----:R-:W-:Y:S02]  /*60e0*/  LOP3.LUT R122, R236, 0x40, RZ, 0x3c, !PT ;  /* 0x00000040ec7a7812 */ /* 0x001fe400078e3cff */
[----:B--2---:R0:W-:Y:S02]  /*60f0*/  STS.U8 [R200+UR9+0x4d80], R119 ;  /* 0x004d8077c8007988 */ /* 0x0041e40008000009 */
[----:B0-----:R-:W-:Y:S02]  /*6100*/  PRMT R119, RZ, 0x7610, R119 ;  /* 0x00007610ff777816 */ /* 0x001fe40000000077 */
[----:B---3--:R0:W-:Y:S02]  /*6110*/  STS.U8 [R122+UR9+0x4200], R120 ;  /* 0x004200787a007988 */ /* 0x0081e40008000009 */
[----:B0-----:R-:W-:-:S05]  /*6120*/  @P0 IMAD.MOV.U32 R120, RZ, RZ, R217 ;  /* 0x000000ffff780224 */ /* 0x001fca00078e00d9 */
[----:B------:R0:W2:Y:S02]  /*6130*/  @P0 LDG.E.U8 R119, desc[UR20][R120.64] ;  /* 0x0000001478770981 */ /* 0x0000a4000c1e1100 */
[----:B0-----:R-:W-:Y:S02]  /*6140*/  @P0 IMAD.MOV.U32 R120, RZ, RZ, R233 ;  /* 0x000000ffff780224 */ /* 0x001fe400078e00e9 */
[----:B------:R-:W-:Y:S01]  /*6150*/  @P0 IMAD.MOV.U32 R121, RZ, RZ, R232 ;  /* 0x000000ffff790224 */ /* 0x000fe200078e00e8 */
[----:B--2---:R0:W-:Y:S02]  /*6160*/  STS.U8 [R122+UR9+0x4600], R119 ;  /* 0x004600777a007988 */ /* 0x0041e40008000009 */
[----:B0-----:R-:W-:-:S06]  /*6170*/  PRMT R119, RZ, 0x7610, R119 ;  /* 0x00007610ff777816 */ /* 0x001fcc0000000077 */
[----:B------:R0:W2:Y:S02]  /*6180*/  @P0 LDG.E.U8 R119, desc[UR20][R120.64] ;  /* 0x0000001478770981 */ /* 0x0000a4000c1e1100 */
[----:B0-----:R-:W-:Y:S02]  /*6190*/  @P0 IMAD.MOV.U32 R120, RZ, RZ, R251 ;  /* 0x000000ffff780224 */ /* 0x001fe400078e00fb */
[----:B------:R-:W-:Y:S01]  /*61a0*/  @P0 IMAD.MOV.U32 R121, RZ, RZ, R250 ;  /* 0x000000ffff790224 */ /* 0x000fe200078e00fa */
[----:B--2---:R0:W-:Y:S02]  /*61b0*/  STS.U8 [R122+UR9+0x4a00], R119 ;  /* 0x004a00777a007988 */ /* 0x0041e40008000009 */
[----:B0-----:R-:W-:-:S06]  /*61c0*/  PRMT R119, RZ, 0x7610, R119 ;  /* 0x00007610ff777816 */ /* 0x001fcc0000000077 */
[----:B------:R0:W2:Y:S01]  /*61d0*/  @P0 LDG.E.U8 R119, desc[UR20][R120.64] ;  /* 0x0000001478770981 */ /* 0x0000a2000c1e1100 */
[----:B------:R-:W-:Y:S01]  /*61e0*/  @P0 IMAD.MOV.U32 R123, RZ, RZ, R201 ;  /* 0x000000ffff7b0224 */ /* 0x000fe200078e00c9 */
[----:B0-----:R-:W-:Y:S02]  /*61f0*/  PRMT R120, RZ, 0x7610, R120 ;  /* 0x00007610ff787816 */ /* 0x001fe40000000078 */
[----:B--2---:R0:W-:Y:S02]  /*6200*/  STS.U8 [R122+UR9+0x4e00], R119 ;  /* 0x004e00777a007988 */ /* 0x0041e40008000009 */
[----:B0-----:R-:W-:-:S05]  /*6210*/  @P0 IMAD.MOV.U32 R122, RZ, RZ, R203 ;  /* 0x000000ffff7a0224 */ /* 0x001fca00078e00cb */
[----:B------:R-:W2:Y:S01]  /*6220*/  @P0 LDG.E.U8 R120, desc[UR20][R122.64] ;  /* 0x000000147a780981 */ /* 0x000ea2000c1e1100 */
[----:B------:R-:W-:Y:S01]  /*6230*/  LOP3.LUT R124, R236, 0x50, RZ, 0x3c, !PT ;  /* 0x00000050ec7c7812 */ /* 0x000fe200078e3cff */
[----:B------:R-:W-:Y:S01]  /*6240*/  @P0 IMAD.MOV.U32 R121, RZ, RZ, R218 ;  /* 0x000000ffff790224 */ /* 0x000fe200078e00da */
[----:B------:R-:W-:-:S03]  /*6250*/  PRMT R119, RZ, 0x7610, R119 ;  /* 0x00007610ff777816 */ /* 0x000fc60000000077 */
[----:B--2---:R0:W-:Y:S02]  /*6260*/  STS.U8 [R124+UR9+0x4280], R120 ;  /* 0x004280787c007988 */ /* 0x0041e40008000009 */
[----:B0-----:R-:W-:-:S05]  /*6270*/  @P0 IMAD.MOV.U32 R120, RZ, RZ, R219 ;  /* 0x000000ffff780224 */ /* 0x001fca00078e00db */
[----:B------:R0:W2:Y:S02]  /*6280*/  @P0 LDG.E.U8 R119, desc[UR20][R120.64] ;  /* 0x0000001478770981 */ /* 0x0000a4000c1e1100 */
[----:B0-----:R-:W-:Y:S02]  /*6290*/  @P0 IMAD.MOV.U32 R120, RZ, RZ, R235 ;  /* 0x000000ffff780224 */ /* 0x001fe400078e00eb */
[----:B------:R-:W-:Y:S01]  /*62a0*/  @P0 IMAD.MOV.U32 R121, RZ, RZ, R234 ;  /* 0x000000ffff790224 */ /* 0x000fe200078e00ea */
[----:B--2---:R0:W-:Y:S02]  /*62b0*/  STS.U8 [R124+UR9+0x4680], R119 ;  /* 0x004680777c007988 */ /* 0x0041e40008000009 */
[----:B0-----:R-:W-:-:S06]  /*62c0*/  PRMT R119, RZ, 0x7610, R119 ;  /* 0x00007610ff777816 */ /* 0x001fcc0000000077 */
[----:B------:R0:W2:Y:S01]  /*62d0*/  @P0 LDG.E.U8 R119, desc[UR20][R120.64] ;  /* 0x0000001478770981 */ /* 0x0000a2000c1e1100 */
[----:B------:R-:W-:Y:S02]  /*62e0*/  @P0 IMAD.MOV.U32 R122, RZ, RZ, R205 ;  /* 0x000000ffff7a0224 */ /* 0x000fe400078e00cd */
[----:B------:R-:W-:Y:S02]  /*62f0*/  @P0 IMAD.MOV.U32 R123, RZ, RZ, R204 ;  /* 0x000000ffff7b0224 */ /* 0x000fe400078e00cc */
[----:B0-----:R-:W-:Y:S02]  /*6300*/  @P0 IMAD.MOV.U32 R120, RZ, RZ, R198 ;  /* 0x000000ffff780224 */ /* 0x001fe400078e00c6 */
[----:B------:R-:W-:Y:S01]  /*6310*/  @P0 IMAD.MOV.U32 R121, RZ, RZ, R252 ;  /* 0x000000ffff790224 */ /* 0x000fe200078e00fc */
[----:B--2---:R0:W-:Y:S02]  /*6320*/  STS.U8 [R124+UR9+0x4a80], R119 ;  /* 0x004a80777c007988 */ /* 0x0041e40008000009 */
[----:B0-----:R-:W-:-:S06]  /*6330*/  PRMT R119, RZ, 0x7610, R119 ;  /* 0x00007610ff777816 */ /* 0x001fcc0000000077 */
[----:B------:R0:W2:Y:S02]  /*6340*/  @P0 LDG.E.U8 R119, desc[UR20][R120.64] ;  /* 0x0000001478770981 */ /* 0x0000a4000c1e1100 */
[----:B0-----:R-:W-:-:S06]  /*6350*/  PRMT R120, RZ, 0x7610, R120 ;  /* 0x00007610ff787816 */ /* 0x001fcc0000000078 */
[----:B------:R-:W3:Y:S01]  /*6360*/  @P0 LDG.E.U8 R120, desc[UR20][R122.64] ;  /* 0x000000147a780981 */ /* 0x000ee2000c1e1100 */
[----:B------:R-:W-:-:S03]  /*6370*/  @P0 IMAD.MOV.U32 R121, RZ, RZ, R220 ;  /* 0x000000ffff790224 */ /* 0x000fc600078e00dc */
[----:B--2---:R0:W-:Y:S02]  /*6380*/  STS.U8 [R124+UR9+0x4e80], R119 ;  /* 0x004e80777c007988 */ /* 0x0041e40008000009 */
[----:B0-----:R-:W-:Y:S02]  /*6390*/  LOP3.LUT R124, R236, 0x60, RZ, 0x3c, !PT ;  /* 0x00000060ec7c7812 */ /* 0x001fe400078e3cff */
[----:B------:R-:W-:-:S03]  /*63a0*/  PRMT R119, RZ, 0x7610, R119 ;  /* 0x00007610ff777816 */ /* 0x000fc60000000077 */
[----:B---3--:R0:W-:Y:S02]  /*63b0*/  STS.U8 [R124+UR9+0x4300], R120 ;  /* 0x004300787c007988 */ /* 0x0081e40008000009 */
        /* <DEDUP_REMOVED lines=32> */
[----:B------:R-:W2:Y:S04]  /*65c0*/  @P0 LDG.E.U8 R119, desc[UR20][R120.64] ;  /* 0x0000001478770981 */ /* 0x000ea8000c1e1100 */
[----:B------:R0:W-:Y:S04]  /*65d0*/  STL [R1], R198 ;  /* 0x000000c601007387 */ /* 0x0001e80000100800 */
[----:B------:R0:W-:Y:S04]  /*65e0*/  STL [R1+0x8], R188 ;  /* 0x000008bc01007387 */ /* 0x0001e80000100800 */
[----:B------:R0:W-:Y:S04]  /*65f0*/  STL [R1+0x10], R182 ;  /* 0x000010b601007387 */ /* 0x0001e80000100800 */
[----:B------:R0:W-:Y:S04]  /*6600*/  STL [R1+0x4], R196 ;  /* 0x000004c401007387 */ /* 0x0001e80000100800 */
[----:B------:R0:W-:Y:S01]  /*6610*/  STL [R1+0xc], R186 ;  /* 0x00000cba01007387 */ /* 0x0001e20000100800 */
[----:B------:R-:W-:-:S04]  /*6620*/  UISETP.NE.U32.AND UP1, UPT, UR7, URZ, UPT ;  /* 0x000000ff0700728c */ /* 0x000fc8000bf25070 */
[----:B------:R-:W-:Y:S02]  /*6630*/  UISETP.LT.OR UP3, UPT, UR24, 0x80, UP1 ;  /* 0x000000801800788c */ /* 0x000fe40008f61670 */
[----:B------:R-:W-:Y:S01]  /*6640*/  UISETP.GE.AND UP2, UPT, UR24, 0x100, UPT ;  /* 0x000001001800788c */ /* 0x000fe2000bf46270 */
[----:B--2---:R0:W-:Y:S01]  /*6650*/  STS.U8 [R124+UR9+0x4f80], R119 ;  /* 0x004f80777c007988 */ /* 0x0041e20008000009 */
[----:B-1----:R1:W-:Y:S06]  /*6660*/  MEMBAR.ALL.CTA ;  /* 0x0000000000007992 */ /* 0x0023ec0000008000 */
[----:B-1----:R-:W1:Y:S02]  /*6670*/  FENCE.VIEW.ASYNC.S ;  /* 0x00000000000073c6 */ /* 0x002e640000000000 */
[----:B-1----:R-:W-:Y:S06]  /*6680*/  BAR.SYNC.DEFER_BLOCKING 0x0 ;  /* 0x0000000000007b1d */ /* 0x002fec0000010000 */
[----:B------:R-:W-:Y:S05]  /*6690*/  BRA.U UP3, `(.L_x_6) ;  /* 0x0000000103847547 */ /* 0x000fea000b800000 */
[----:B------:R-:W-:Y:S02]  /*66a0*/  UIADD3 UR4, UPT, UPT, UR9, 0x4000, URZ ;  /* 0x0000400009047890 */ /* 0x000fe4000fffe0ff */
[----:B------:R-:W-:Y:S02]  /*66b0*/  USHF.R.U32.HI UR14, URZ, 0x4, UR9 ;  /* 0x00000004ff0e7899 */ /* 0x000fe40008011609 */
[----:B------:R-:W-:Y:S02]  /*66c0*/  USHF.R.U32.HI UR4, URZ, 0x4, UR4 ;  /* 0x00000004ff047899 */ /* 0x000fe40008011604 */
[----:B------:R-:W-:Y:S02]  /*66d0*/  USGXT.U32 UR14, UR14, 0xe ;  /* 0x0000000e0e0e789a */ /* 0x000fe40008000000 */
[----:B------:R-:W-:Y:S02]  /*66e0*/  USGXT.U32 UR16, UR4, 0xe ;  /* 0x0000000e0410789a */ /* 0x000fe40008000000 */
[----:B------:R-:W-:-:S02]  /*66f0*/  UIADD3 UR32, UP3, UPT, UR14, 0x80, URZ ;  /* 0x000000800e207890 */ /* 0x000fc4000ff7e0ff */
[----:B------:R-:W-:Y:S01]  /*6700*/  UIADD3 UR34, UP4, UPT, UR16, 0x2, URZ ;  /* 0x0000000210227890 */ /* 0x000fe2000ff9e0ff */
[----:B------:R-:W-:Y:S01]  /*6710*/  UMOV UR4, URZ ;  /* 0x000000ff00047c82 */ /* 0x000fe20008000000 */
[----:B------:R-:W-:Y:S01]  /*6720*/  UMOV UR36, 0x0 ;  /* 0x0000000000247882 */ /* 0x000fe20000000000 */
[----:B------:R-:W-:Y:S02]  /*6730*/  UIADD3.X UR33, UPT, UPT, UR4, -0x7fffbfe0, URZ, UP3, !UPT ;  /* 0x8000402004217890 */ /* 0x000fe40009ffe4ff */
[----:B------:R-:W-:Y:S02]  /*6740*/  UIADD3.X UR35, UPT, UPT, UR4, 0x40004040, URZ, UP4, !UPT ;  /* 0x4000404004237890 */ /* 0x000fe4000a7fe4ff */
[----:B------:R-:W-:Y:S02]  /*6750*/  UIADD3.64 UR18, UPT, UPT, UR32, 0x80, URZ ;  /* 0x0000008020127897 */ /* 0x000fe4000fffe0ff */
[----:B------:R-:W-:Y:S02]  /*6760*/  UIADD3.64 UR26, UPT, UPT, UR34, 0x2, URZ ;  /* 0x00000002221a7897 */ /* 0x000fe4000fffe0ff */
[----:B------:R-:W-:-:S02]  /*6770*/  UIADD3.64 UR28, UPT, UPT, UR32, 0x100, URZ ;  /* 0x00000100201c7897 */ /* 0x000fc4000fffe0ff */
[----:B------:R-:W-:Y:S01]  /*6780*/  UIADD3.64 UR30, UPT, UPT, UR34, 0x4, URZ ;  /* 0x00000004221e7897 */ /* 0x000fe2000fffe0ff */
[----:B------:R-:W-:Y:S01]  /*6790*/  UMOV UR37, 0x4088010 ;  /* 0x0408801000257882 */ /* 0x000fe20000000000 */
[----:B------:R-:W-:Y:S01]  /*67a0*/  UMOV UR15, 0x80004020 ;  /* 0x80004020000f7882 */ /* 0x000fe20000000000 */
[----:B------:R-:W-:Y:S01]  /*67b0*/  UMOV UR17, 0x40004040 ;  /* 0x4000404000117882 */ /* 0x000fe20000000000 */
[----:B------:R-:W-:Y:S01]  /*67c0*/  UMOV UR38, 0x0 ;  /* 0x0000000000267882 */ /* 0x000fe20000000000 */
[----:B------:R-:W-:Y:S01]  /*67d0*/  UMOV UR39, 0x4088010 ;  /* 0x0408801000277882 */ /* 0x000fe20000000000 */
[----:B------:R-:W-:Y:S01]  /*67e0*/  UMOV UR40, 0x0 ;  /* 0x0000000000287882 */ /* 0x000fe20000000000 */
[----:B------:R-:W-:Y:S01]  /*67f0*/  UMOV UR41, 0x4088010 ;  /* 0x0408801000297882 */ /* 0x000fe20000000000 */
[----:B------:R-:W-:Y:S01]  /*6800*/  UMOV UR4, UR6 ;  /* 0x0000000600047c82 */ /* 0x000fe20008000000 */
[----:B------:R-:W-:Y:S01]  /*6810*/  UMOV UR5, URZ ;  /* 0x000000ff00057c82 */ /* 0x000fe20008000000 */
[----:B------:R1:W-:Y:S01]  /*6820*/  UTCQMMA gdesc[UR14], gdesc[UR16], tmem[UR8], tmem[UR36], idesc[UR37], !UPT ;  /* 0x00ff24100e0075ea */ /* 0x0003e2000f800308 */
[----:B------:R-:W-:Y:S01]  /*6830*/  UMOV UR42, 0x0 ;  /* 0x00000000002a7882 */ /* 0x000fe20000000000 */
[----:B------:R-:W-:Y:S01]  /*6840*/  UMOV UR43, 0x4088010 ;  /* 0x04088010002b7882 */ /* 0x000fe20000000000 */
[----:B------:R1:W-:Y:S01]  /*6850*/  UTCQMMA gdesc[UR32], gdesc[UR34], tmem[UR8], tmem[UR38], idesc[UR39], UPT ;  /* 0x00ff2622200075ea */ /* 0x0003e2000b800308 */
[----:B------:R-:W-:Y:S01]  /*6860*/  UMOV UR4, UR4 ;  /* 0x0000000400047c82 */ /* 0x000fe20008000000 */
[----:B------:R1:W-:Y:S01]  /*6870*/  UTCQMMA gdesc[UR18], gdesc[UR26], tmem[UR8], tmem[UR40], idesc[UR41], UPT ;  /* 0x00ff281a120075ea */ /* 0x0003e2000b800308 */
[----:B------:R1:W-:Y:S01]  /*6880*/  UTCQMMA gdesc[UR28], gdesc[UR30], tmem[UR8], tmem[UR42], idesc[UR43], UPT ;  /* 0x00ff2a1e1c0075ea */ /* 0x0003e2000b800308 */
[----:B------:R1:W-:Y:S01]  /*6890*/  UTCBAR [UR4], URZ ;  /* 0x000000ff040073e9 */ /* 0x0003e200080000ff */
[----:B------:R-:W-:Y:S01]  /*68a0*/  NOP ;  /* 0x0000000000007918 */ /* 0x000fe20000000000 */
.L_x_6:
[----:B-1----:R-:W-:Y:S01]  /*68b0*/  UMOV UR4, URZ ;  /* 0x000000ff00047c82 */ /* 0x002fe20008000000 */
[----:B------:R-:W-:Y:S05]  /*68c0*/  BRA.U !UP2, `(.L_x_7) ;  /* 0x000000410ac47547 */ /* 0x000fea000b800000 */
[----:B------:R-:W-:Y:S01]  /*68d0*/  USHF.L.U32 UR11, UR12, 0x7, URZ ;  /* 0x000000070c0b7899 */ /* 0x000fe200080006ff */
[----:B0-----:R-:W-:Y:S01]  /*68e0*/  IMAD.MOV.U32 R119, RZ, RZ, RZ ;  /* 0x000000ffff777224 */ /* 0x001fe200078e00ff */
[----:B------:R-:W-:Y:S02]  /*68f0*/  USHF.L.U32 UR18, UR13, 0x7, URZ ;  /* 0x000000070d127899 */ /* 0x000fe400080006ff */
[----:B------:R-:W-:Y:S02]  /*6900*/  USHF.R.S32.HI UR7, URZ, 0x1f, UR24 ;  /* 0x0000001fff077899 */ /* 0x000fe40008011418 */
[----:B------:R-:W-:Y:S02]  /*6910*/  UIADD3 UR12, UPT, UPT, UR9, 0x2000, URZ ;  /* 0x00002000090c7890 */ /* 0x000fe4000fffe0ff */
[----:B------:R-:W-:Y:S02]  /*6920*/  UIADD3 UR13, UPT, UPT, UR9, 0x5000, URZ ;  /* 0x00005000090d7890 */ /* 0x000fe4000fffe0ff */
[----:B------:R-:W-:-:S02]  /*6930*/  ULEA.HI UR7, UR7, UR24, URZ, 0x7 ;  /* 0x0000001807077291 */ /* 0x000fc4000f8f38ff */
[----:B------:R-:W-:Y:S02]  /*6940*/  USHF.R.U32.HI UR12, URZ, 0x4, UR12 ;  /* 0x00000004ff0c7899 */ /* 0x000fe4000801160c */
[----:B------:R-:W-:Y:S02]  /*6950*/  USHF.R.U32.HI UR13, URZ, 0x4, UR13 ;  /* 0x00000004ff0d7899 */ /* 0x000fe4000801160d */
[----:B------:R-:W-:Y:S02]  /*6960*/  USHF.R.S32.HI UR7, URZ, 0x7, UR7 ;  /* 0x00000007ff077899 */ /* 0x000fe40008011407 */
[----:B------:R-:W-:Y:S02]  /*6970*/  USGXT.U32 UR12, UR12, 0xe ;  /* 0x0000000e0c0c789a */ /* 0x000fe40008000000 */
[----:B------:R-:W-:Y:S02]  /*6980*/  USGXT.U32 UR14, UR13, 0xe ;  /* 0x0000000e0d0e789a */ /* 0x000fe40008000000 */
[----:B------:R-:W-:-:S02]  /*6990*/  UIADD3 UR26, UP2, UPT, UR12, 0x80, URZ ;  /* 0x000000800c1a7890 */ /* 0x000fc4000ff5e0ff */
[----:B------:R-:W-:Y:S02]  /*69a0*/  UISETP.LT.AND UP4, UPT, UR7, 0x2, UPT ;  /* 0x000000020700788c */ /* 0x000fe4000bf81270 */
[----:B------:R-:W-:Y:S01]  /*69b0*/  UIADD3 UR28, UP3, UPT, UR14, 0x2, URZ ;  /* 0x000000020e1c7890 */ /* 0x000fe2000ff7e0ff */
[----:B------:R-:W-:Y:S01]  /*69c0*/  UMOV UR4, URZ ;  /* 0x000000ff00047c82 */ /* 0x000fe20008000000 */
[----:B------:R-:W-:Y:S01]  /*69d0*/  UMOV UR5, URZ ;  /* 0x000000ff00057c82 */ /* 0x000fe20008000000 */
[----:B------:R-:W-:Y:S02]  /*69e0*/  UIADD3.X UR27, UPT, UPT, UR4, -0x7fffbfe0, URZ, UP2, !UPT ;  /* 0x80004020041b7890 */ /* 0x000fe400097fe4ff */
[----:B------:R-:W-:Y:S02]  /*69f0*/  USEL UR7, UR7, 0x2, !UP4 ;  /* 0x0000000207077887 */ /* 0x000fe4000e000000 */
[----:B------:R-:W-:Y:S02]  /*6a00*/  UIADD3.X UR29, UPT, UPT, UR5, 0x40004040, URZ, UP3, !UPT ;  /* 0x40004040051d7890 */ /* 0x000fe40009ffe4ff */
[----:B------:R-:W-:-:S02]  /*6a10*/  UIADD3 UR22, UPT, UPT, UR22, -0x80, URZ ;  /* 0xffffff8016167890 */ /* 0x000fc4000fffe0ff */
[----:B------:R-:W-:Y:S02]  /*6a20*/  USHF.R.S32.HI UR25, URZ, 0x1f, UR11 ;  /* 0x0000001fff197899 */ /* 0x000fe4000801140b */
[----:B------:R-:W-:Y:S02]  /*6a30*/  USHF.R.S32.HI UR38, URZ, 0x1f, UR18 ;  /* 0x0000001fff267899 */ /* 0x000fe40008011412 */
[----:B------:R-:W-:Y:S02]  /*6a40*/  UIADD3 UR19, UPT, UPT, UR7, -0x1, URZ ;  /* 0xffffffff07137890 */ /* 0x000fe4000fffe0ff */
[----:B------:R-:W-:Y:S02]  /*6a50*/  UIADD3.64 UR30, UPT, UPT, UR26, 0x80, URZ ;  /* 0x000000801a1e7897 */ /* 0x000fe4000fffe0ff */
[----:B------:R-:W-:Y:S02]  /*6a60*/  UIADD3.64 UR32, UPT, UPT, UR28, 0x2, URZ ;  /* 0x000000021c207897 */ /* 0x000fe4000fffe0ff */
[----:B------:R-:W-:-:S02]  /*6a70*/  UIADD3.64 UR34, UPT, UPT, UR26, 0x100, URZ ;  /* 0x000001001a227897 */ /* 0x000fc4000fffe0ff */
[----:B------:R-:W-:Y:S01]  /*6a80*/  UIADD3.64 UR36, UPT, UPT, UR28, 0x4, URZ ;  /* 0x000000041c247897 */ /* 0x000fe2000fffe0ff */
[----:B------:R-:W-:-:S11]  /*6a90*/  UMOV UR23, 0x1 ;  /* 0x0000000100177882 */ /* 0x000fd60000000000 */
.L_x_10:
[----:B------:R-:W2:Y:S04]  /*6aa0*/  LDL.LU R126, [R1+0x10] ;  /* 0x00001000017e7983 */ /* 0x000ea80000300800 */
[----:B------:R-:W3:Y:S04]  /*6ab0*/  LDL.LU R125, [R1+0x8] ;  /* 0x00000800017d7983 */ /* 0x000ee80000300800 */
[----:B------:R-:W4:Y:S04]  /*6ac0*/  LDL.LU R124, [R1] ;  /* 0x00000000017c7983 */ /* 0x000f280000300800 */
[----:B-----5:R-:W5:Y:S04]  /*6ad0*/  LDL.LU R123, [R1+0xc] ;  /* 0x00000c00017b7983 */ /* 0x020f680000300800 */
[----:B------:R-:W5:Y:S01]  /*6ae0*/  LDL.LU R122, [R1+0x4] ;  /* 0x00000400017a7983 */ /* 0x000f620000300800 */
[----:B------:R-:W-:Y:S01]  /*6af0*/  IADD3 R249, P2, PT, R249, UR18, RZ ;  /* 0x00000012f9f97c10 */ /* 0x000fe2000ff5e0ff */
[----:B------:R-:W-:Y:S01]  /*6b00*/  IMAD.U32 R119, R119, -0x80000000, RZ ;  /* 0x8000000077777824 */ /* 0x000fe200078e00ff */
[----:B------:R-:W-:Y:S01]  /*6b10*/  IADD3 R251, P3, PT, R251, UR18, RZ ;  /* 0x00000012fbfb7c10 */ /* 0x000fe2000ff7e0ff */
[----:B------:R-:W0:Y:S01]  /*6b20*/  S2R R121, SR_TID.X ;  /* 0x0000000000797919 */ /* 0x000e220000002100 */
[----:B------:R-:W-:-:S02]  /*6b30*/  IADD3.X R248, PT, PT, R248, UR38, RZ, P2, !PT ;  /* 0x00000026f8f87c10 */ /* 0x000fc400097fe4ff */
[----:B------:R-:W-:Y:S02]  /*6b40*/  IADD3 R239, P2, PT, R239, UR18, RZ ;  /* 0x00000012efef7c10 */ /* 0x000fe4000ff5e0ff */
[----:B------:R-:W-:Y:S02]  /*6b50*/  IADD3.X R250, PT, PT, R250, UR38, RZ, P3, !PT ;  /* 0x00000026fafa7c10 */ /* 0x000fe40009ffe4ff */
[----:B------:R-:W-:Y:S02]  /*6b60*/  IADD3.X R237, PT, PT, R237, UR38, RZ, P2, !PT ;  /* 0x00000026eded7c10 */ /* 0x000fe400097fe4ff */
[----:B------:R-:W-:Y:S02]  /*6b70*/  IADD3 R227, P2, PT, R227, UR18, RZ ;  /* 0x00000012e3e37c10 */ /* 0x000fe4000ff5e0ff */
[----:B------:R-:W-:Y:S02]  /*6b80*/  IADD3 R241, P3, PT, R241, UR18, RZ ;  /* 0x00000012f1f17c10 */ /* 0x000fe4000ff7e0ff */
        /* <DEDUP_REMOVED lines=15> */
[----:B------:R-:W-:Y:S02]  /*6c80*/  IADD3 R209, P3, PT, R209, UR18, RZ ;  /* 0x00000012d1d17c10 */ /* 0x000fe4000ff7e0ff */
[----:B------:R-:W-:Y:S02]  /*6c90*/  IADD3.X R30, PT, PT, R30, UR25, RZ, P2, !PT ;  /* 0x000000191e1e7c10 */ /* 0x000fe400097fe4ff */
        /* <DEDUP_REMOVED lines=32> */
[----:B------:R-:W-:Y:S02]  /*6ea0*/  IADD3.X R19, PT, PT, R19, UR25, RZ, P3, !PT ;  /* 0x0000001913137c10 */ /* 0x000fe40009ffe4ff */
[----:B------:R-:W-:Y:S02]  /*6eb0*/  IADD3 R97, P3, PT, R97, UR11, RZ ;  /* 0x0000000b61617c10 */ /* 0x000fe4000ff7e0ff */
[----:B------:R-:W1:Y:S01]  /*6ec0*/  SYNCS.PHASECHK.TRANS64.TRYWAIT P2, [UR6], R119 ;  /* 0x00000077ff0075a7 */ /* 0x000e620008041106 */
[----:B0-----:R-:W-:Y:S02]  /*6ed0*/  SHF.R.U32.HI R120, RZ, 0x6, R121 ;  /* 0x00000006ff787819 */ /* 0x001fe40000011679 */
[----:B------:R-:W-:Y:S02]  /*6ee0*/  IADD3.X R98, PT, PT, R98, UR25, RZ, P3, !PT ;  /* 0x0000001962627c10 */ /* 0x000fe40009ffe4ff */
[----:B------:R-:W-:Y:S02]  /*6ef0*/  IADD3 R70, P3, PT, R70, UR11, RZ ;  /* 0x0000000b46467c10 */ /* 0x000fe4000ff7e0ff */
[----:B------:R-:W-:-:S02]  /*6f00*/  SGXT.U32 R120, R120, 0x1 ;  /* 0x000000017878781a */ /* 0x000fc40000000000 */
[----:B------:R-:W-:Y:S02]  /*6f10*/  IADD3.X R72, PT, PT, R72, UR25, RZ, P3, !PT ;  /* 0x0000001948487c10 */ /* 0x000fe40009ffe4ff */
[----:B------:R-:W-:Y:S02]  /*6f20*/  IADD3 R39, P3, PT, R39, UR11, RZ ;  /* 0x0000000b27277c10 */ /* 0x000fe4000ff7e0ff */
[----:B------:R-:W-:Y:S02]  /*6f30*/  ISETP.GE.AND P0, PT, R120, UR22, PT ;  /* 0x0000001678007c0c */ /* 0x000fe4000bf06270 */
[----:B------:R-:W-:Y:S02]  /*6f40*/  IADD3.X R40, PT, PT, R40, UR25, RZ, P3, !PT ;  /* 0x0000001928287c10 */ /* 0x000fe40009ffe4ff */
[----:B------:R-:W-:Y:S02]  /*6f50*/  IADD3 R6, P3, PT, R6, UR11, RZ ;  /* 0x0000000b06067c10 */ /* 0x000fe4000ff7e0ff */
[----:B------:R-:W-:-:S02]  /*6f60*/  PRMT R147, RZ, 0x7610, R147 ;  /* 0x00007610ff937816 */ /* 0x000fc40000000093 */
[----:B------:R-:W-:Y:S02]  /*6f70*/  IADD3.X R8, PT, PT, R8, UR25, RZ, P3, !PT ;  /* 0x0000001908087c10 */ /* 0x000fe40009ffe4ff */
[----:B------:R-:W-:-:S04]  /*6f80*/  IADD3 R5, P3, PT, R5, UR11, RZ ;  /* 0x0000000b05057c10 */ /* 0x000fc8000ff7e0ff */
[----:B------:R-:W-:Y:S02]  /*6f90*/  IADD3.X R7, PT, PT, R7, UR25, RZ, P3, !PT ;  /* 0x0000001907077c10 */ /* 0x000fe40009ffe4ff */
[----:B------:R-:W-:-:S04]  /*6fa0*/  IADD3 R2, P3, PT, R2, UR11, RZ ;  /* 0x0000000b02027c10 */ /* 0x000fc8000ff7e0ff */
[----:B------:R-:W-:Y:S02]  /*6fb0*/  IADD3.X R4, PT, PT, R4, UR25, RZ, P3, !PT ;  /* 0x0000001904047c10 */ /* 0x000fe40009ffe4ff */
[----:B--2---:R-:W-:Y:S02]  /*6fc0*/  IADD3 R126, P4, PT, R126, UR18, RZ ;  /* 0x000000127e7e7c10 */ /* 0x004fe4000ff9e0ff */
[----:B---3--:R-:W-:-:S03]  /*6fd0*/  IADD3 R125, P6, PT, R125, UR18, RZ ;  /* 0x000000127d7d7c10 */ /* 0x008fc6000ffde0ff */
[----:B------:R-:W-:Y:S01]  /*6fe0*/  STL [R1+0x10], R126 ;  /* 0x0000107e01007387 */ /* 0x000fe20000100800 */
[----:B----4-:R-:W-:-:S03]  /*6ff0*/  IADD3 R124, P5, PT, R124, UR18, RZ ;  /* 0x000000127c7c7c10 */ /* 0x010fc6000ffbe0ff */
[----:B------:R-:W-:Y:S01]  /*7000*/  STL [R1+0x8], R125 ;  /* 0x0000087d01007387 */ /* 0x000fe20000100800 */
[----:B------:R-:W-:-:S03]  /*7010*/  IADD3.X R252, PT, PT, R252, UR38, RZ, P5, !PT ;  /* 0x00000026fcfc7c10 */ /* 0x000fc6000affe4ff */
[----:B------:R-:W-:Y:S01]  /*7020*/  STL [R1], R124 ;  /* 0x0000007c01007387 */ /* 0x000fe20000100800 */
[----:B------:R-:W-:Y:S02]  /*7030*/  IADD3 R243, P5, PT, R243, UR18, RZ ;  /* 0x00000012f3f37c10 */ /* 0x000fe4000ffbe0ff */
[----:B-----5:R-:W-:Y:S02]  /*7040*/  IADD3.X R123, PT, PT, R123, UR38, RZ, P4, !PT ;  /* 0x000000267b7b7c10 */ /* 0x020fe4000a7fe4ff */
[----:B------:R-:W-:Y:S02]  /*7050*/  IADD3.X R122, PT, PT, R122, UR38, RZ, P6, !PT ;  /* 0x000000267a7a7c10 */ /* 0x000fe4000b7fe4ff */
[----:B------:R-:W-:Y:S01]  /*7060*/  IADD3 R247, P4, PT, R247, UR18, RZ ;  /* 0x00000012f7f77c10 */ /* 0x000fe2000ff9e0ff */
[----:B------:R-:W-:Y:S01]  /*7070*/  STL [R1+0xc], R123 ;  /* 0x00000c7b01007387 */ /* 0x000fe20000100800 */
[----:B------:R-:W-:Y:S02]  /*7080*/  IADD3 R245, P6, PT, R245, UR18, RZ ;  /* 0x00000012f5f57c10 */ /* 0x000fe4000ffde0ff */
[----:B------:R-:W-:Y:S01]  /*7090*/  IADD3.X R242, PT, PT, R242, UR38, RZ, P5, !PT ;  /* 0x00000026f2f27c10 */ /* 0x000fe2000affe4ff */
[----:B------:R0:W-:Y:S01]  /*70a0*/  STL [R1+0x4], R122 ;  /* 0x0000047a01007387 */ /* 0x0001e20000100800 */
[----:B------:R-:W-:-:S02]  /*70b0*/  IADD3 R231, P5, PT, R231, UR18, RZ ;  /* 0x00000012e7e77c10 */ /* 0x000fc4000ffbe0ff */
[----:B------:R-:W-:Y:S02]  /*70c0*/  IADD3.X R246, PT, PT, R246, UR38, RZ, P4, !PT ;  /* 0x00000026f6f67c10 */ /* 0x000fe4000a7fe4ff */
[----:B------:R-:W-:Y:S02]  /*70d0*/  IADD3.X R244, PT, PT, R244, UR38, RZ, P6, !PT ;  /* 0x00000026f4f47c10 */ /* 0x000fe4000b7fe4ff */
[----:B------:R-:W-:Y:S02]  /*70e0*/  IADD3 R235, P4, PT, R235, UR18, RZ ;  /* 0x00000012ebeb7c10 */ /* 0x000fe4000ff9e0ff */
[----:B------:R-:W-:Y:S01]  /*70f0*/  IADD3 R233, P6, PT, R233, UR18, RZ ;  /* 0x00000012e9e97c10 */ /* 0x000fe2000ffde0ff */
[----:B0-----:R-:W0:Y:S01]  /*7100*/  S2R R122, SR_TID.X ;  /* 0x00000000007a7919 */ /* 0x001e220000002100 */
[----:B------:R-:W-:Y:S02]  /*7110*/  IADD3.X R230, PT, PT, R230, UR38, RZ, P5, !PT ;  /* 0x00000026e6e67c10 */ /* 0x000fe4000affe4ff */
[----:B------:R-:W-:-:S02]  /*7120*/  IADD3 R221, P5, PT, R221, UR18, RZ ;  /* 0x00000012dddd7c10 */ /* 0x000fc4000ffbe0ff */
[----:B------:R-:W-:Y:S02]  /*7130*/  IADD3.X R234, PT, PT, R234, UR38, RZ, P4, !PT ;  /* 0x00000026eaea7c10 */ /* 0x000fe4000a7fe4ff */
[----:B------:R-:W-:Y:S02]  /*7140*/  IADD3.X R232, PT, PT, R232, UR38, RZ, P6, !PT ;  /* 0x00000026e8e87c10 */ /* 0x000fe4000b7fe4ff */
[----:B------:R-:W-:Y:S02]  /*7150*/  IADD3 R225, P4, PT, R225, UR18, RZ ;  /* 0x00000012e1e17c10 */ /* 0x000fe4000ff9e0ff */
[----:B------:R-:W-:Y:S02]  /*7160*/  IADD3 R223, P6, PT, R223, UR18, RZ ;  /* 0x00000012dfdf7c10 */ /* 0x000fe4000ffde0ff */
        /* <DEDUP_REMOVED lines=70> */
[----:B0-----:R-:W-:Y:S02]  /*75d0*/  SHF.R.U32.HI R120, RZ, 0x6, R122 ;  /* 0x00000006ff787819 */ /* 0x001fe4000001167a */
[----:B------:R-:W-:Y:S02]  /*75e0*/  IADD3 R10, P4, PT, R10, UR11, RZ ;  /* 0x0000000b0a0a7c10 */ /* 0x000fe4000ff9e0ff */
[----:B------:R-:W-:Y:S02]  /*75f0*/  IADD3 R95, P6, PT, R95, UR11, RZ ;  /* 0x0000000b5f5f7c10 */ /* 0x000fe4000ffde0ff */
[----:B------:R-:W-:-:S02]  /*7600*/  IADD3.X R71, PT, PT, R71, UR25, RZ, P5, !PT ;  /* 0x0000001947477c10 */ /* 0x000fc4000affe4ff */
[----:B------:R-:W-:Y:S02]  /*7610*/  IADD3 R36, P5, PT, R36, UR11, RZ ;  /* 0x0000000b24247c10 */ /* 0x000fe4000ffbe0ff */
[----:B------:R-:W-:Y:S02]  /*7620*/  SGXT.U32 R120, R120, 0x1 ;  /* 0x000000017878781a */ /* 0x000fe40000000000 */
[----:B------:R-:W-:Y:S02]  /*7630*/  IADD3.X R12, PT, PT, R12, UR25, RZ, P4, !PT ;  /* 0x000000190c0c7c10 */ /* 0x000fe4000a7fe4ff */
[----:B------:R-:W-:Y:S02]  /*7640*/  IADD3.X R96, PT, PT, R96, UR25, RZ, P6, !PT ;  /* 0x0000001960607c10 */ /* 0x000fe4000b7fe4ff */
[----:B------:R-:W-:Y:S02]  /*7650*/  IADD3 R107, P4, PT, R107, UR11, RZ ;  /* 0x0000000b6b6b7c10 */ /* 0x000fe4000ff9e0ff */
[----:B------:R-:W-:-:S02]  /*7660*/  IADD3 R67, P6, PT, R67, UR11, RZ ;  /* 0x0000000b43437c10 */ /* 0x000fc4000ffde0ff */
[----:B------:R-:W-:Y:S02]  /*7670*/  IADD3.X R38, PT, PT, R38, UR25, RZ, P5, !PT ;  /* 0x0000001926267c10 */ /* 0x000fe4000affe4ff */
[----:B------:R-:W-:Y:S02]  /*7680*/  IADD3 R35, P5, PT, R35, UR11, RZ ;  /* 0x0000000b23237c10 */ /* 0x000fe4000ffbe0ff */
[----:B------:R-:W-:Y:S02]  /*7690*/  LOP3.LUT R120, R120, 0x2, RZ, 0xfc, !PT ;  /* 0x0000000278787812 */ /* 0x000fe400078efcff */
[----:B------:R-:W-:Y:S02]  /*76a0*/  IADD3.X R108, PT, PT, R108, UR25, RZ, P4, !PT ;  /* 0x000000196c6c7c10 */ /* 0x000fe4000a7fe4ff */
[----:B------:R-:W-:Y:S02]  /*76b0*/  IADD3.X R68, PT, PT, R68, UR25, RZ, P6, !PT ;  /* 0x0000001944447c10 */ /* 0x000fe4000b7fe4ff */
[----:B------:R-:W-:-:S02]  /*76c0*/  IADD3 R93, P4, PT, R93, UR11, RZ ;  /* 0x0000000b5d5d7c10 */ /* 0x000fc4000ff9e0ff */
[----:B------:R-:W-:Y:S02]  /*76d0*/  IADD3 R64, P6, PT, R64, UR11, RZ ;  /* 0x0000000b40407c10 */ /* 0x000fe4000ffde0ff */
[----:B------:R-:W-:Y:S02]  /*76e0*/  IADD3.X R37, PT, PT, R37, UR25, RZ, P5, !PT ;  /* 0x0000001925257c10 */ /* 0x000fe4000affe4ff */
[----:B------:R-:W-:Y:S02]  /*76f0*/  IADD3 R33, P5, PT, R33, UR11, RZ ;  /* 0x0000000b21217c10 */ /* 0x000fe4000ffbe0ff */
[----:B------:R-:W-:Y:S02]  /*7700*/  ISETP.GE.AND P3, PT, R120, UR22, PT ;  /* 0x0000001678007c0c */ /* 0x000fe4000bf66270 */
[--C-:B------:R-:W-:Y:S02]  /*7710*/  SHF.R.U32.HI R120, RZ, 0x6, R121.reuse ;  /* 0x00000006ff787819 */ /* 0x100fe40000011679 */
[----:B------:R-:W-:-:S02]  /*7720*/  SHF.R.U32.HI R121, RZ, 0x6, R121 ;  /* 0x00000006ff797819 */ /* 0x000fc40000011679 */
[----:B------:R-:W-:Y:S02]  /*7730*/  IADD3.X R94, PT, PT, R94, UR25, RZ, P4, !PT ;  /* 0x000000195e5e7c10 */ /* 0x000fe4000a7fe4ff */
[----:B------:R-:W-:Y:S02]  /*7740*/  IADD3.X R66, PT, PT, R66, UR25, RZ, P6, !PT ;  /* 0x0000001942427c10 */ /* 0x000fe4000b7fe4ff */
[----:B------:R-:W-:Y:S02]  /*7750*/  IADD3 R105, P4, PT, R105, UR11, RZ ;  /* 0x0000000b69697c10 */ /* 0x000fe4000ff9e0ff */
[----:B------:R-:W-:Y:S02]  /*7760*/  IADD3 R63, P6, PT, R63, UR11, RZ ;  /* 0x0000000b3f3f7c10 */ /* 0x000fe4000ffde0ff */
[----:B------:R-:W-:Y:S02]  /*7770*/  IADD3.X R34, PT, PT, R34, UR25, RZ, P5, !PT ;  /* 0x0000001922227c10 */ /* 0x000fe4000affe4ff */
[----:B------:R-:W-:-:S02]  /*7780*/  IADD3 R31, P5, PT, R31, UR11, RZ ;  /* 0x0000000b1f1f7c10 */ /* 0x000fc4000ffbe0ff */
[----:B------:R-:W-:Y:S02]  /*7790*/  SGXT.U32 R121, R121, 0x1 ;  /* 0x000000017979781a */ /* 0x000fe40000000000 */
[----:B------:R-:W-:Y:S02]  /*77a0*/  SGXT.U32 R120, R120, 0x1 ;  /* 0x000000017878781a */ /* 0x000fe40000000000 */
[----:B------:R-:W-:Y:S02]  /*77b0*/  IADD3.X R106, PT, PT, R106, UR25, RZ, P4, !PT ;  /* 0x000000196a6a7c10 */ /* 0x000fe4000a7fe4ff */
[----:B------:R-:W-:Y:S02]  /*77c0*/  IADD3.X R65, PT, PT, R65, UR25, RZ, P6, !PT ;  /* 0x0000001941417c10 */ /* 0x000fe4000b7fe4ff */
[----:B------:R-:W-:Y:S02]  /*77d0*/  IADD3 R91, P4, PT, R91, UR11, RZ ;  /* 0x0000000b5b5b7c10 */ /* 0x000fe4000ff9e0ff */
[----:B------:R-:W-:-:S02]  /*77e0*/  IADD3 R61, P6, PT, R61, UR11, RZ ;  /* 0x0000000b3d3d7c10 */ /* 0x000fc4000ffde0ff */
[----:B------:R-:W-:Y:S02]  /*77f0*/  IADD3.X R32, PT, PT, R32, UR25, RZ, P5, !PT ;  /* 0x0000001920207c10 */ /* 0x000fe4000affe4ff */
[----:B------:R-:W-:Y:S02]  /*7800*/  LOP3.LUT R121, R121, 0x4, RZ, 0xfc, !PT ;  /* 0x0000000479797812 */ /* 0x000fe400078efcff */
[----:B------:R-:W-:Y:S02]  /*7810*/  LOP3.LUT R120, R120, 0x6, RZ, 0xfc, !PT ;  /* 0x0000000678787812 */ /* 0x000fe400078efcff */
[----:B------:R-:W-:Y:S02]  /*7820*/  IADD3 R0, P5, PT, R0, UR11, RZ ;  /* 0x0000000b00007c10 */ /* 0x000fe4000ffbe0ff */
[----:B------:R-:W-:Y:S02]  /*7830*/  IADD3.X R92, PT, PT, R92, UR25, RZ, P4, !PT ;  /* 0x000000195c5c7c10 */ /* 0x000fe4000a7fe4ff */
[----:B------:R-:W-:-:S02]  /*7840*/  IADD3.X R62, PT, PT, R62, UR25, RZ, P6, !PT ;  /* 0x000000193e3e7c10 */ /* 0x000fc4000b7fe4ff */
[----:B------:R-:W-:Y:S02]  /*7850*/  ISETP.GE.AND P4, PT, R121, UR22, PT ;  /* 0x0000001679007c0c */ /* 0x000fe4000bf86270 */
[----:B------:R-:W-:Y:S02]  /*7860*/  ISETP.GE.AND P6, PT, R120, UR22, PT ;  /* 0x0000001678007c0c */ /* 0x000fe4000bfc6270 */
[----:B------:R-:W-:Y:S01]  /*7870*/  IADD3.X R3, PT, PT, R3, UR25, RZ, P5, !PT ;  /* 0x0000001903037c10 */ /* 0x000fe2000affe4ff */
[----:B-1----:R-:W-:Y:S10]  /*7880*/  @!P2 BRA `(.L_x_8) ;  /* 0x0000004000c0a947 */ /* 0x002ff40003800000 */
.L_x_16:
[----:B------:R-:W-:Y:S01]  /*7890*/  @!P0 IMAD.MOV.U32 R120, RZ, RZ, R0 ;  /* 0x000000ffff788224 */ /* 0x000fe200078e0000 */
[----:B------:R-:W0:Y:S01]  /*78a0*/  S2R R125, SR_TID.X ;  /* 0x00000000007d7919 */ /* 0x000e220000002100 */
[----:B------:R-:W-:Y:S01]  /*78b0*/  @!P0 IMAD.MOV.U32 R121, RZ, RZ, R3 ;  /* 0x000000ffff798224 */ /* 0x000fe200078e0003 */
[----:B------:R-:W-:Y:S01]  /*78c0*/  PRMT R236, RZ, 0x7610, R236 ;  /* 0x00007610ffec7816 */ /* 0x000fe200000000ec */
[----:B------:R-:W-:Y:S04]  /*78d0*/  STL [R1+0x28], R0 ;  /* 0x0000280001007387 */ /* 0x000fe80000100800 */
[----:B------:R1:W2:Y:S01]  /*78e0*/  @!P0 LDG.E.U8 R147, desc[UR20][R120.64] ;  /* 0x0000001478938981 */ /* 0x0002a2000c1e1100 */
[----:B------:R-:W-:Y:S02]  /*78f0*/  PRMT R123, RZ, 0x7610, R123 ;  /* 0x00007610ff7b7816 */ /* 0x000fe4000000007b */
[----:B------:R-:W-:Y:S01]  /*7900*/  PRMT R122, RZ, 0x7610, R122 ;  /* 0x00007610ff7a7816 */ /* 0x000fe2000000007a */
[----:B------:R-:W-:Y:S01]  /*7910*/  STL [R1+0x24], R3 ;  /* 0x0000240301007387 */ /* 0x000fe20000100800 */
[----:B-1----:R-:W-:-:S02]  /*7920*/  @!P3 IMAD.MOV.U32 R120, RZ, RZ, R31 ;  /* 0x000000ffff78b224 */ /* 0x002fc400078e001f */
[----:B------:R-:W-:-:S05]  /*7930*/  @!P3 IMAD.MOV.U32 R121, RZ, RZ, R32 ;  /* 0x000000ffff79b224 */ /* 0x000fca00078e0020 */
[----:B------:R1:W3:Y:S01]  /*7940*/  @!P3 LDG.E.U8 R236, desc[UR20][R120.64] ;  /* 0x0000001478ecb981 */ /* 0x0002e2000c1e1100 */
[----:B0-----:R-:W-:-:S03]  /*7950*/  SHF.R.U32.HI R124, RZ, 0x6, R125 ;  /* 0x00000006ff7c7819 */ /* 0x001fc6000001167d */
[----:B------:R0:W-:Y:S01]  /*7960*/  STL [R1+0x30], R31 ;  /* 0x0000301f01007387 */ /* 0x0001e20000100800 */
[----:B------:R-:W-:Y:S01]  /*7970*/  SHF.R.U32.HI R125, RZ, 0x6, R125 ;  /* 0x00000006ff7d7819 */ /* 0x000fe2000001167d */
[----:B-1----:R-:W-:Y:S01]  /*7980*/  @!P4 IMAD.MOV.U32 R120, RZ, RZ, R61 ;  /* 0x000000ffff78c224 */ /* 0x002fe200078e003d */
[----:B------:R-:W-:Y:S01]  /*7990*/  SGXT.U32 R124, R124, 0x1 ;  /* 0x000000017c7c781a */ /* 0x000fe20000000000 */
[----:B------:R-:W-:Y:S01]  /*79a0*/  @!P4 IMAD.MOV.U32 R121, RZ, RZ, R62 ;  /* 0x000000ffff79c224 */ /* 0x000fe200078e003e */
[----:B------:R1:W-:Y:S01]  /*79b0*/  STL.S16 [R1+0x14], R122 ;  /* 0x0000147a01007387 */ /* 0x0003e20000100600 */
[----:B------:R-:W-:Y:S02]  /*79c0*/  SGXT.U32 R125, R125, 0x1 ;  /* 0x000000017d7d781a */ /* 0x000fe40000000000 */
[----:B------:R-:W-:Y:S01]  /*79d0*/  LOP3.LUT R124, R124, 0xa, RZ, 0xfc, !PT ;  /* 0x0000000a7c7c7812 */ /* 0x000fe200078efcff */
[----:B------:R4:W2:Y:S01]  /*79e0*/  @!P4 LDG.E.U8 R123, desc[UR20][R120.64] ;  /* 0x00000014787bc981 */ /* 0x0008a2000c1e1100 */
[----:B------:R-:W-:-:S03]  /*79f0*/  LOP3.LUT R125, R125, 0x8, RZ, 0xfc, !PT ;  /* 0x000000087d7d7812 */ /* 0x000fc600078efcff */
[----:B0-----:R-:W3:Y:S01]  /*7a00*/  LDL.LU R31, [R1+0x14] ;  /* 0x00001400011f7983 */ /* 0x001ee20000300800 */
[----:B-1----:R-:W0:Y:S03]  /*7a10*/  S2R R122, SR_TID.X ;  /* 0x00000000007a7919 */ /* 0x002e260000002100 */
[----:B------:R1:W-:Y:S04]  /*7a20*/  STL [R1+0x2c], R32 ;  /* 0x00002c2001007387 */ /* 0x0003e80000100800 */
[----:B------:R0:W-:Y:S04]  /*7a30*/  STL [R1+0x38], R61 ;  /* 0x0000383d01007387 */ /* 0x0001e80000100800 */
[----:B------:R-:W-:Y:S04]  /*7a40*/  STL [R1+0x34], R62 ;  /* 0x0000343e01007387 */ /* 0x000fe80000100800 */
[----:B------:R-:W-:Y:S01]  /*7a50*/  STL [R1+0x40], R91 ;  /* 0x0000405b01007387 */ /* 0x000fe20000100800 */
[----:B0-----:R-:W-:-:S04]  /*7a60*/  SHF.R.U32.HI R122, RZ, 0x6, R122 ;  /* 0x00000006ff7a7819 */ /* 0x001fc8000001167a */
[----:B------:R-:W-:-:S04]  /*7a70*/  SGXT.U32 R122, R122, 0x1 ;  /* 0x000000017a7a781a */ /* 0x000fc80000000000 */
[----:B------:R-:W-:-:S04]  /*7a80*/  LOP3.LUT R122, R122, 0xc, RZ, 0xfc, !PT ;  /* 0x0000000c7a7a7812 */ /* 0x000fc800078efcff */
[----:B------:R-:W-:Y:S02]  /*7a90*/  ISETP.GE.AND P5, PT, R122, UR22, PT ;  /* 0x000000167a007c0c */ /* 0x000fe4000bfa6270 */
[----:B------:R-:W-:Y:S01]  /*7aa0*/  ISETP.GE.AND P0, PT, R125, UR22, PT ;  /* 0x000000167d007c0c */ /* 0x000fe2000bf06270 */
[----:B----4-:R-:W-:Y:S01]  /*7ab0*/  @!P6 IMAD.MOV.U32 R120, RZ, RZ, R91 ;  /* 0x000000ffff78e224 */ /* 0x010fe200078e005b */
[----:B------:R-:W-:Y:S01]  /*7ac0*/  ISETP.GE.AND P2, PT, R124, UR22, PT ;  /* 0x000000167c007c0c */ /* 0x000fe2000bf46270 */
[----:B------:R-:W-:Y:S01]  /*7ad0*/  @!P6 IMAD.MOV.U32 R121, RZ, RZ, R92 ;  /* 0x000000ffff79e224 */ /* 0x000fe200078e005c */
[----:B------:R-:W-:Y:S02]  /*7ae0*/  PRMT R146, RZ, 0x7610, R146 ;  /* 0x00007610ff927816 */ /* 0x000fe40000000092 */
[----:B------:R-:W-:Y:S02]  /*7af0*/  PRMT R238, RZ, 0x7610, R238 ;  /* 0x00007610ffee7816 */ /* 0x000fe400000000ee */
[----:B-1----:R-:W-:-:S02]  /*7b00*/  PRMT R32, RZ, 0x7610, R32 ;  /* 0x00007610ff207816 */ /* 0x002fc40000000020 */
[----:B------:R-:W-:Y:S02]  /*7b10*/  PRMT R145, RZ, 0x7610, R145 ;  /* 0x00007610ff917816 */ /* 0x000fe40000000091 */
[----:B------:R-:W-:Y:S02]  /*7b20*/  PRMT R167, RZ, 0x7610, R167 ;  /* 0x00007610ffa77816 */ /* 0x000fe400000000a7 */
[----:B------:R-:W-:Y:S02]  /*7b30*/  PRMT R61, RZ, 0x7610, R61 ;  /* 0x00007610ff3d7816 */ /* 0x000fe4000000003d */
[----:B------:R-:W-:Y:S02]  /*7b40*/  PRMT R0, RZ, 0x7610, R0 ;  /* 0x00007610ff007816 */ /* 0x000fe40000000000 */
[----:B------:R-:W-:Y:S01]  /*7b50*/  PRMT R144, RZ, 0x7610, R144 ;  /* 0x00007610ff907816 */ /* 0x000fe20000000090 */
[----:B--2---:R0:W-:Y:S04]  /*7b60*/  STL [R1+0x18], R123 ;  /* 0x0000187b01007387 */ /* 0x0041e80000100800 */
[----:B---3--:R1:W2:Y:S01]  /*7b70*/  @!P6 LDG.E.U8 R31, desc[UR20][R120.64] ;  /* 0x00000014781fe981 */ /* 0x0082a2000c1e1100 */
[----:B0-----:R-:W0:Y:S02]  /*7b80*/  S2R R123, SR_TID.X ;  /* 0x00000000007b7919 */ /* 0x001e240000002100 */
[----:B0-----:R-:W-:-:S02]  /*7b90*/  SHF.R.U32.HI R122, RZ, 0x6, R123 ;  /* 0x00000006ff7a7819 */ /* 0x001fc4000001167b */
[----:B------:R-:W-:-:S04]  /*7ba0*/  LEA.HI R123, R123, 0xe, RZ, 0x1a ;  /* 0x0000000e7b7b7811 */ /* 0x000fc800078fd0ff */
[----:B------:R-:W-:Y:S02]  /*7bb0*/  ISETP.GE.AND P4, PT, R123, UR22, PT ;  /* 0x000000167b007c0c */ /* 0x000fe4000bf86270 */
[----:B------:R-:W0:Y:S01]  /*7bc0*/  S2R R123, SR_TID.X ;  /* 0x00000000007b7919 */ /* 0x000e220000002100 */
[----:B------:R-:W-:-:S04]  /*7bd0*/  SGXT.U32 R122, R122, 0x1 ;  /* 0x000000017a7a781a */ /* 0x000fc80000000000 */
[----:B------:R-:W-:Y:S01]  /*7be0*/  LOP3.LUT R122, R122, 0x10, RZ, 0xfc, !PT ;  /* 0x000000107a7a7812 */ /* 0x000fe200078efcff */
[----:B-1----:R-:W-:-:S03]  /*7bf0*/  @!P0 IMAD.MOV.U32 R120, RZ, RZ, R2 ;  /* 0x000000ffff788224 */ /* 0x002fc600078e0002 */
[----:B------:R-:W-:Y:S01]  /*7c00*/  ISETP.GE.AND P3, PT, R122, UR22, PT ;  /* 0x000000167a007c0c */ /* 0x000fe2000bf66270 */
[----:B------:R-:W-:-:S05]  /*7c10*/  @!P0 IMAD.MOV.U32 R121, RZ, RZ, R4 ;  /* 0x000000ffff798224 */ /* 0x000fca00078e0004 */
[----:B------:R1:W3:Y:S02]  /*7c20*/  @!P0 LDG.E.U8 R146, desc[UR20][R120.64] ;  /* 0x0000001478928981 */ /* 0x0002e4000c1e1100 */
[----:B-1----:R-:W-:Y:S01]  /*7c30*/  @!P2 IMAD.MOV.U32 R120, RZ, RZ, R33 ;  /* 0x000000ffff78a224 */ /* 0x002fe200078e0021 */
[----:B0-----:R-:W-:Y:S01]  /*7c40*/  SHF.R.U32.HI R122, RZ, 0x6, R123 ;  /* 0x00000006ff7a7819 */ /* 0x001fe2000001167b */
[----:B------:R-:W-:-:S03]  /*7c50*/  @!P2 IMAD.MOV.U32 R121, RZ, RZ, R34 ;  /* 0x000000ffff79a224 */ /* 0x000fc600078e0022 */
[----:B------:R-:W-:Y:S02]  /*7c60*/  SGXT.U32 R122, R122, 0x1 ;  /* 0x000000017a7a781a */ /* 0x000fe40000000000 */
[----:B------:R0:W4:Y:S02]  /*7c70*/  @!P2 LDG.E.U8 R238, desc[UR20][R120.64] ;  /* 0x0000001478eea981 */ /* 0x000124000c1e1100 */
[----:B------:R-:W-:Y:S02]  /*7c80*/  LOP3.LUT R122, R122, 0x14, RZ, 0xfc, !PT ;  /* 0x000000147a7a7812 */ /* 0x000fe400078efcff */
[----:B------:R-:W-:Y:S02]  /*7c90*/  SHF.R.U32.HI R123, RZ, 0x6, R123 ;  /* 0x00000006ff7b7819 */ /* 0x000fe4000001167b */
[----:B------:R-:W-:Y:S02]  /*7ca0*/  ISETP.GE.AND P2, PT, R122, UR22, PT ;  /* 0x000000167a007c0c */ /* 0x000fe4000bf46270 */
[----:B------:R-:W1:Y:S01]  /*7cb0*/  S2R R122, SR_TID.X ;  /* 0x00000000007a7919 */ /* 0x000e620000002100 */
[----:B------:R-:W-:-:S04]  /*7cc0*/  SGXT.U32 R123, R123, 0x1 ;  /* 0x000000017b7b781a */ /* 0x000fc80000000000 */
[----:B------:R-:W-:-:S04]  /*7cd0*/  LOP3.LUT R123, R123, 0x12, RZ, 0xfc, !PT ;  /* 0x000000127b7b7812 */ /* 0x000fc800078efcff */
[----:B------:R-:W-:Y:S02]  /*7ce0*/  ISETP.GE.AND P0, PT, R123, UR22, PT ;  /* 0x000000167b007c0c */ /* 0x000fe4000bf06270 */
[----:B------:R-:W1:Y:S01]  /*7cf0*/  S2R R123, SR_TID.X ;  /* 0x00000000007b7919 */ /* 0x000e620000002100 */
[----:B0-----:R-:W-:Y:S01]  /*7d00*/  @!P5 IMAD.MOV.U32 R120, RZ, RZ, R63 ;  /* 0x000000ffff78d224 */ /* 0x001fe200078e003f */
[----:B------:R0:W-:Y:S01]  /*7d10*/  STL [R1+0x3c], R92 ;  /* 0x00003c5c01007387 */ /* 0x0001e20000100800 */
[----:B------:R-:W-:Y:S01]  /*7d20*/  @!P5 IMAD.MOV.U32 R121, RZ, RZ, R65 ;  /* 0x000000ffff79d224 */ /* 0x000fe200078e0041 */
[----:B0-----:R-:W-:-:S06]  /*7d30*/  PRMT R92, RZ, 0x7610, R92 ;  /* 0x00007610ff5c7816 */ /* 0x001fcc000000005c */
[----:B------:R0:W2:Y:S01]  /*7d40*/  @!P5 LDG.E.U8 R92, desc[UR20][R120.64] ;  /* 0x00000014785cd981 */ /* 0x0000a2000c1e1100 */
[----:B-1----:R-:W-:-:S04]  /*7d50*/  SHF.R.U32.HI R122, RZ, 0x6, R122 ;  /* 0x00000006ff7a7819 */ /* 0x002fc8000001167a */
[----:B------:R-:W-:-:S04]  /*7d60*/  SGXT.U32 R122, R122, 0x1 ;  /* 0x000000017a7a781a */ /* 0x000fc80000000000 */
[----:B------:R-:W-:-:S04]  /*7d70*/  LOP3.LUT R122, R122, 0x16, RZ, 0xfc, !PT ;  /* 0x000000167a7a7812 */ /* 0x000fc800078efcff */
[----:B------:R-:W-:Y:S02]  /*7d80*/  ISETP.GE.AND P5, PT, R122, UR22, PT ;  /* 0x000000167a007c0c */ /* 0x000fe4000bfa6270 */
[----:B------:R-:W-:Y:S01]  /*7d90*/  SHF.R.U32.HI R122, RZ, 0x6, R123 ;  /* 0x00000006ff7a7819 */ /* 0x000fe2000001167b */
[----:B0-----:R-:W-:-:S03]  /*7da0*/  @!P4 IMAD.MOV.U32 R120, RZ, RZ, R105 ;  /* 0x000000ffff78c224 */ /* 0x001fc600078e0069 */
[----:B------:R-:W-:Y:S01]  /*7db0*/  SGXT.U32 R122, R122, 0x1 ;  /* 0x000000017a7a781a */ /* 0x000fe20000000000 */
[----:B------:R-:W-:-:S03]  /*7dc0*/  @!P4 IMAD.MOV.U32 R121, RZ, RZ, R106 ;  /* 0x000000ffff79c224 */ /* 0x000fc600078e006a */
[----:B------:R-:W-:Y:S02]  /*7dd0*/  LOP3.LUT R122, R122, 0x18, RZ, 0xfc, !PT ;  /* 0x000000187a7a7812 */ /* 0x000fe400078efcff */
[----:B------:R0:W2:Y:S02]  /*7de0*/  @!P4 LDG.E.U8 R32, desc[UR20][R120.64] ;  /* 0x000000147820c981 */ /* 0x0000a4000c1e1100 */
[----:B------:R-:W-:Y:S02]  /*7df0*/  ISETP.GE.AND P4, PT, R122, UR22, PT ;  /* 0x000000167a007c0c */ /* 0x000fe4000bf86270 */
[----:B------:R-:W-:Y:S01]  /*7e00*/  SHF.R.U32.HI R122, RZ, 0x6, R123 ;  /* 0x00000006ff7a7819 */ /* 0x000fe2000001167b */
[----:B0-----:R-:W-:Y:S02]  /*7e10*/  @!P3 IMAD.MOV.U32 R120, RZ, RZ, R5 ;  /* 0x000000ffff78b224 */ /* 0x001fe400078e0005 */
[----:B------:R-:W-:Y:S01]  /*7e20*/  @!P3 IMAD.MOV.U32 R121, RZ, RZ, R7 ;  /* 0x000000ffff79b224 */ /* 0x000fe200078e0007 */
[----:B------:R-:W-:-:S04]  /*7e30*/  SGXT.U32 R122, R122, 0x1 ;  /* 0x000000017a7a781a */ /* 0x000fc80000000000 */
[----:B------:R0:W2:Y:S01]  /*7e40*/  @!P3 LDG.E.U8 R145, desc[UR20][R120.64] ;  /* 0x000000147891b981 */ /* 0x0000a2000c1e1100 */
[----:B------:R-:W-:Y:S01]  /*7e50*/  LOP3.LUT R122, R122, 0x1c, RZ, 0xfc, !PT ;  /* 0x0000001c7a7a7812 */ /* 0x000fe200078efcff */
[----:B0-----:R-:W-:Y:S02]  /*7e60*/  @!P0 IMAD.MOV.U32 R120, RZ, RZ, R35 ;  /* 0x000000ffff788224 */ /* 0x001fe400078e0023 */
[----:B------:R-:W-:-:S05]  /*7e70*/  @!P0 IMAD.MOV.U32 R121, RZ, RZ, R37 ;  /* 0x000000ffff798224 */ /* 0x000fca00078e0025 */
[----:B------:R0:W2:Y:S01]  /*7e80*/  @!P0 LDG.E.U8 R167, desc[UR20][R120.64] ;  /* 0x0000001478a78981 */ /* 0x0000a2000c1e1100 */
[----:B------:R-:W-:Y:S02]  /*7e90*/  ISETP.GE.AND P0, PT, R122, UR22, PT ;  /* 0x000000167a007c0c */ /* 0x000fe4000bf06270 */
[----:B------:R-:W1:Y:S01]  /*7ea0*/  S2R R122, SR_TID.X ;  /* 0x00000000007a7919 */ /* 0x000e620000002100 */
[----:B------:R-:W-:-:S04]  /*7eb0*/  SHF.R.U32.HI R91, RZ, 0x6, R123 ;  /* 0x00000006ff5b7819 */ /* 0x000fc8000001167b */
[----:B------:R-:W-:Y:S01]  /*7ec0*/  SGXT.U32 R91, R91, 0x1 ;  /* 0x000000015b5b781a */ /* 0x000fe20000000000 */
[----:B0-----:R-:W-:-:S03]  /*7ed0*/  @!P2 IMAD.MOV.U32 R120, RZ, RZ, R64 ;  /* 0x000000ffff78a224 */ /* 0x001fc600078e0040 */
[----:B------:R-:W-:Y:S01]  /*7ee0*/  LOP3.LUT R91, R91, 0x1a, RZ, 0xfc, !PT ;  /* 0x0000001a5b5b7812 */ /* 0x000fe200078efcff */
[----:B------:R-:W-:-:S03]  /*7ef0*/  @!P2 IMAD.MOV.U32 R121, RZ, RZ, R66 ;  /* 0x000000ffff79a224 */ /* 0x000fc600078e0042 */
[----:B------:R-:W-:Y:S02]  /*7f00*/  ISETP.GE.AND P3, PT, R91, UR22, PT ;  /* 0x000000165b007c0c */ /* 0x000fe4000bf66270 */
[----:B------:R-:W-:Y:S01]  /*7f10*/  LEA.HI R91, R123, 0x1e, RZ, 0x1a ;  /* 0x0000001e7b5b7811 */ /* 0x000fe200078fd0ff */
[----:B------:R0:W2:Y:S03]  /*7f20*/  @!P2 LDG.E.U8 R61, desc[UR20][R120.64] ;  /* 0x00000014783da981 */ /* 0x0000a6000c1e1100 */
[----:B------:R-:W-:Y:S01]  /*7f30*/  ISETP.GE.AND P2, PT, R91, UR22, PT ;  /* 0x000000165b007c0c */ /* 0x000fe2000bf46270 */
[----:B0-----:R-:W-:Y:S01]  /*7f40*/  @!P5 IMAD.MOV.U32 R120, RZ, RZ, R93 ;  /* 0x000000ffff78d224 */ /* 0x001fe200078e005d */
[----:B-1----:R-:W-:Y:S01]  /*7f50*/  SHF.R.U32.HI R91, RZ, 0x6, R122 ;  /* 0x00000006ff5b7819 */ /* 0x002fe2000001167a */
[----:B------:R-:W-:-:S03]  /*7f60*/  @!P5 IMAD.MOV.U32 R121, RZ, RZ, R94 ;  /* 0x000000ffff79d224 */ /* 0x000fc600078e005e */
[----:B------:R-:W-:Y:S02]  /*7f70*/  SGXT.U32 R91, R91, 0x1 ;  /* 0x000000015b5b781a */ /* 0x000fe40000000000 */
[----:B------:R0:W2:Y:S02]  /*7f80*/  @!P5 LDG.E.U8 R0, desc[UR20][R120.64] ;  /* 0x000000147800d981 */ /* 0x0000a4000c1e1100 */
[----:B------:R-:W-:-:S04]  /*7f90*/  LOP3.LUT R91, R91, 0x20, RZ, 0xfc, !PT ;  /* 0x000000205b5b7812 */ /* 0x000fc800078efcff */
[----:B------:R-:W-:Y:S02]  /*7fa0*/  ISETP.GE.AND P5, PT, R91, UR22, PT ;  /* 0x000000165b007c0c */ /* 0x000fe4000bfa6270 */
[--C-:B------:R-:W-:Y:S02]  /*7fb0*/  SHF.R.U32.HI R91, RZ, 0x6, R122.reuse ;  /* 0x00000006ff5b7819 */ /* 0x100fe4000001167a */
[----:B------:R-:W-:Y:S01]  /*7fc0*/  SHF.R.U32.HI R122, RZ, 0x6, R122 ;  /* 0x00000006ff7a7819 */ /* 0x000fe2000001167a */
[----:B0-----:R-:W-:-:S03]  /*7fd0*/  @!P4 IMAD.MOV.U32 R120, RZ, RZ, R6 ;  /* 0x000000ffff78c224 */ /* 0x001fc600078e0006 */
[----:B------:R-:W-:Y:S01]  /*7fe0*/  SGXT.U32 R122, R122, 0x1 ;  /* 0x000000017a7a781a */ /* 0x000fe20000000000 */
[----:B------:R-:W-:-:S03]  /*7ff0*/  @!P4 IMAD.MOV.U32 R121, RZ, RZ, R8 ;  /* 0x000000ffff79c224 */ /* 0x000fc600078e0008 */
[----:B------:R-:W-:Y:S02]  /*8000*/  LOP3.LUT R122, R122, 0x22, RZ, 0xfc, !PT ;  /* 0x000000227a7a7812 */ /* 0x000fe400078efcff */
[----:B------:R0:W2:Y:S02]  /*8010*/  @!P4 LDG.E.U8 R144, desc[UR20][R120.64] ;  /* 0x000000147890c981 */ /* 0x0000a4000c1e1100 */
[----:B------:R-:W-:Y:S02]  /*8020*/  ISETP.GE.AND P4, PT, R122, UR22, PT ;  /* 0x000000167a007c0c */ /* 0x000fe4000bf86270 */
[----:B------:R-:W1:Y:S01]  /*8030*/  S2R R122, SR_TID.X ;  /* 0x00000000007a7919 */ /* 0x000e620000002100 */
[----:B------:R-:W-:Y:S02]  /*8040*/  SGXT.U32 R91, R91, 0x1 ;  /* 0x000000015b5b781a */ /* 0x000fe40000000000 */
[----:B------:R-:W-:Y:S01]  /*8050*/  PRMT R163, RZ, 0x7610, R163 ;  /* 0x00007610ffa37816 */ /* 0x000fe200000000a3 */
[----:B0-----:R-:W-:-:S02]  /*8060*/  @!P3 IMAD.MOV.U32 R120, RZ, RZ, R36 ;  /* 0x000000ffff78b224 */ /* 0x001fc400078e0024 */
[----:B------:R-:W-:Y:S01]  /*8070*/  @!P3 IMAD.MOV.U32 R121, RZ, RZ, R38 ;  /* 0x000000ffff79b224 */ /* 0x000fe200078e0026 */
[----:B------:R-:W-:-:S04]  /*8080*/  LOP3.LUT R91, R91, 0x28, RZ, 0xfc, !PT ;  /* 0x000000285b5b7812 */ /* 0x000fc800078efcff */
[----:B------:R0:W2:Y:S01]  /*8090*/  @!P3 LDG.E.U8 R163, desc[UR20][R120.64] ;  /* 0x0000001478a3b981 */ /* 0x0000a2000c1e1100 */
[----:B------:R-:W-:Y:S02]  /*80a0*/  ISETP.GE.AND P3, PT, R91, UR22, PT ;  /* 0x000000165b007c0c */ /* 0x000fe4000bf66270 */
[----:B------:R-:W-:Y:S01]  /*80b0*/  PRMT R62, RZ, 0x7610, R62 ;  /* 0x00007610ff3e7816 */ /* 0x000fe2000000003e */
[----:B0-----:R-:W-:Y:S01]  /*80c0*/  @!P0 IMAD.MOV.U32 R120, RZ, RZ, R67 ;  /* 0x000000ffff788224 */ /* 0x001fe200078e0043 */
[--C-:B-1----:R-:W-:Y:S02]  /*80d0*/  SHF.R.U32.HI R91, RZ, 0x6, R122.reuse ;  /* 0x00000006ff5b7819 */ /* 0x102fe4000001167a */
[----:B------:R-:W-:Y:S01]  /*80e0*/  SHF.R.U32.HI R122, RZ, 0x6, R122 ;  /* 0x00000006ff7a7819 */ /* 0x000fe2000001167a */
[----:B------:R-:W-:-:S03]  /*80f0*/  @!P0 IMAD.MOV.U32 R121, RZ, RZ, R68 ;  /* 0x000000ffff798224 */ /* 0x000fc600078e0044 */
[----:B------:R-:W-:Y:S02]  /*8100*/  SGXT.U32 R122, R122, 0x1 ;  /* 0x000000017a7a781a */ /* 0x000fe40000000000 */
[----:B------:R0:W2:Y:S02]  /*8110*/  @!P0 LDG.E.U8 R62, desc[UR20][R120.64] ;  /* 0x00000014783e8981 */ /* 0x0000a4000c1e1100 */
[----:B------:R-:W-:-:S04]  /*8120*/  LOP3.LUT R122, R122, 0x24, RZ, 0xfc, !PT ;  /* 0x000000247a7a7812 */ /* 0x000fc800078efcff */
[----:B------:R-:W-:Y:S02]  /*8130*/  ISETP.GE.AND P0, PT, R122, UR22, PT ;  /* 0x000000167a007c0c */ /* 0x000fe4000bf06270 */
[----:B------:R-:W1:Y:S01]  /*8140*/  S2R R122, SR_TID.X ;  /* 0x00000000007a7919 */ /* 0x000e620000002100 */
[----:B------:R-:W-:Y:S01]  /*8150*/  SGXT.U32 R91, R91, 0x1 ;  /* 0x000000015b5b781a */ /* 0x000fe20000000000 */
[----:B0-----:R-:W-:Y:S01]  /*8160*/  @!P2 IMAD.MOV.U32 R120, RZ, RZ, R107 ;  /* 0x000000ffff78a224 */ /* 0x001fe200078e006b */
[----:B------:R-:W-:Y:S01]  /*8170*/  PRMT R3, RZ, 0x7610, R3 ;  /* 0x00007610ff037816 */ /* 0x000fe20000000003 */
[----:B------:R-:W-:Y:S01]  /*8180*/  @!P2 IMAD.MOV.U32 R121, RZ, RZ, R108 ;  /* 0x000000ffff79a224 */ /* 0x000fe200078e006c */
[----:B------:R-:W-:-:S04]  /*8190*/  LOP3.LUT R91, R91, 0x30, RZ, 0xfc, !PT ;  /* 0x000000305b5b7812 */ /* 0x000fc800078efcff */
[----:B------:R0:W2:Y:S01]  /*81a0*/  @!P2 LDG.E.U8 R3, desc[UR20][R120.64] ;  /* 0x000000147803a981 */ /* 0x0000a2000c1e1100 */
[----:B------:R-:W-:Y:S02]  /*81b0*/  ISETP.GE.AND P2, PT, R91, UR22, PT ;  /* 0x000000165b007c0c */ /* 0x000fe4000bf46270 */
[----:B------:R-:W-:Y:S01]  /*81c0*/  PRMT R143, RZ, 0x7610, R143 ;  /* 0x00007610ff8f7816 */ /* 0x000fe2000000008f */
[----:B0-----:R-:W-:Y:S02]  /*81d0*/  @!P5 IMAD.MOV.U32 R120, RZ, RZ, R9 ;  /* 0x000000ffff78d224 */ /* 0x001fe400078e0009 */
[----:B------:R-:W-:-:S05]  /*81e0*/  @!P5 IMAD.MOV.U32 R121, RZ, RZ, R11 ;  /* 0x000000ffff79d224 */ /* 0x000fca00078e000b */
[----:B------:R0:W2:Y:S01]  /*81f0*/  @!P5 LDG.E.U8 R143, desc[UR20][R120.64] ;  /* 0x00000014788fd981 */ /* 0x0000a2000c1e1100 */
[----:B-1----:R-:W-:-:S04]  /*8200*/  SHF.R.U32.HI R91, RZ, 0x6, R122 ;  /* 0x00000006ff5b7819 */ /* 0x002fc8000001167a */
[----:B------:R-:W-:-:S04]  /*8210*/  SGXT.U32 R91, R91, 0x1 ;  /* 0x000000015b5b781a */ /* 0x000fc80000000000 */
[----:B------:R-:W-:-:S04]  /*8220*/  LOP3.LUT R91, R91, 0x26, RZ, 0xfc, !PT ;  /* 0x000000265b5b7812 */ /* 0x000fc800078efcff */
[----:B------:R-:W-:Y:S02]  /*8230*/  ISETP.GE.AND P5, PT, R91, UR22, PT ;  /* 0x000000165b007c0c */ /* 0x000fe4000bfa6270 */
[--C-:B------:R-:W-:Y:S02]  /*8240*/  SHF.R.U32.HI R91, RZ, 0x6, R122.reuse ;  /* 0x00000006ff5b7819 */ /* 0x100fe4000001167a */
[----:B------:R-:W-:Y:S01]  /*8250*/  SHF.R.U32.HI R122, RZ, 0x6, R122 ;  /* 0x00000006ff7a7819 */ /* 0x000fe2000001167a */
[----:B0-----:R-:W-:Y:S01]  /*8260*/  @!P4 IMAD.MOV.U32 R120, RZ, RZ, R39 ;  /* 0x000000ffff78c224 */ /* 0x001fe200078e0027 */
[----:B------:R-:W-:Y:S02]  /*8270*/  PRMT R161, RZ, 0x7610, R161 ;  /* 0x00007610ffa17816 */ /* 0x000fe400000000a1 */
        /* <DEDUP_REMOVED lines=32> */
[----:B------:R-:W-:Y:S01]  /*8480*/  @!P5 IMAD.MOV.U32 R121, RZ, RZ, R96 ;  /* 0x000000ffff79d224 */ /* 0x000fe200078e0060 */
[----:B------:R-:W-:-:S04]  /*8490*/  PRMT R140, RZ, 0x7610, R140 ;  /* 0x00007610ff8c7816 */ /* 0x000fc8000000008c */
[----:B------:R0:W2:Y:S01]  /*84a0*/  @!P5 LDG.E.U8 R157, desc[UR20][R120.64] ;  /* 0x00000014789dd981 */ /* 0x0000a2000c1e1100 */
[----:B-1----:R-:W-:-:S04]  /*84b0*/  SHF.R.U32.HI R91, RZ, 0x6, R122 ;  /* 0x00000006ff5b7819 */ /* 0x002fc8000001167a */
[----:B------:R-:W-:-:S04]  /*84c0*/  SGXT.U32 R91, R91, 0x1 ;  /* 0x000000015b5b781a */ /* 0x000fc80000000000 */
[----:B------:R-:W-:Y:S01]  /*84d0*/  LOP3.LUT R91, R91, 0x2c, RZ, 0xfc, !PT ;  /* 0x0000002c5b5b7812 */ /* 0x000fe200078efcff */
[----:B0-----:R-:W-:Y:S02]  /*84e0*/  @!P4 IMAD.MOV.U32 R120, RZ, RZ, R14 ;  /* 0x000000ffff78c224 */ /* 0x001fe400078e000e */
[----:B------:R-:W-:Y:S01]  /*84f0*/  @!P4 IMAD.MOV.U32 R121, RZ, RZ, R16 ;  /* 0x000000ffff79c224 */ /* 0x000fe200078e0010 */
[----:B------:R-:W-:Y:S02]  /*8500*/  ISETP.GE.AND P5, PT, R91, UR22, PT ;  /* 0x000000165b007c0c */ /* 0x000fe4000bfa6270 */
[----:B------:R-:W-:Y:S02]  /*8510*/  SHF.R.U32.HI R91, RZ, 0x6, R122 ;  /* 0x00000006ff5b7819 */ /* 0x000fe4000001167a */
[----:B------:R-:W-:Y:S01]  /*8520*/  LEA.HI R122, R122, 0x2e, RZ, 0x1a ;  /* 0x0000002e7a7a7811 */ /* 0x000fe200078fd0ff */
[----:B------:R0:W2:Y:S03]  /*8530*/  @!P4 LDG.E.U8 R140, desc[UR20][R120.64] ;  /* 0x00000014788cc981 */ /* 0x0000a6000c1e1100 */
[----:B------:R-:W-:-:S02]  /*8540*/  ISETP.GE.AND P4, PT, R122, UR22, PT ;  /* 0x000000167a007c0c */ /* 0x000fc4000bf86270 */
[----:B------:R-:W1:Y:S01]  /*8550*/  S2R R122, SR_TID.X ;  /* 0x00000000007a7919 */ /* 0x000e620000002100 */
[----:B------:R-:W3:Y:S01]  /*8560*/  S2R R124, SR_TID.X ;  /* 0x00000000007c7919 */ /* 0x000ee20000002100 */
[----:B------:R-:W-:Y:S01]  /*8570*/  SGXT.U32 R91, R91, 0x1 ;  /* 0x000000015b5b781a */ /* 0x000fe20000000000 */
[----:B0-----:R-:W-:Y:S01]  /*8580*/  @!P3 IMAD.MOV.U32 R120, RZ, RZ, R17 ;  /* 0x000000ffff78b224 */ /* 0x001fe200078e0011 */
[----:B------:R-:W-:Y:S01]  /*8590*/  PRMT R139, RZ, 0x7610, R139 ;  /* 0x00007610ff8b7816 */ /* 0x000fe2000000008b */
[----:B------:R-:W-:Y:S01]  /*85a0*/  @!P3 IMAD.MOV.U32 R121, RZ, RZ, R19 ;  /* 0x000000ffff79b224 */ /* 0x000fe200078e0013 */
[----:B------:R-:W-:Y:S02]  /*85b0*/  LOP3.LUT R91, R91, 0x50, RZ, 0xfc, !PT ;  /* 0x000000505b5b7812 */ /* 0x000fe400078efcff */
[----:B------:R-:W-:Y:S02]  /*85c0*/  PRMT R128, RZ, 0x7610, R128 ;  /* 0x00007610ff807816 */ /* 0x000fe40000000080 */
[----:B------:R0:W2:Y:S01]  /*85d0*/  @!P3 LDG.E.U8 R139, desc[UR20][R120.64] ;  /* 0x00000014788bb981 */ /* 0x0000a2000c1e1100 */
[----:B------:R-:W-:-:S02]  /*85e0*/  ISETP.GE.AND P3, PT, R91, UR22, PT ;  /* 0x000000165b007c0c */ /* 0x000fc4000bf66270 */
[----:B------:R-:W-:Y:S01]  /*85f0*/  PRMT R138, RZ, 0x7610, R138 ;  /* 0x00007610ff8a7816 */ /* 0x000fe2000000008a */
[----:B0-----:R-:W-:Y:S02]  /*8600*/  @!P0 IMAD.MOV.U32 R120, RZ, RZ, R41 ;  /* 0x000000ffff788224 */ /* 0x001fe400078e0029 */
[----:B------:R-:W-:-:S05]  /*8610*/  @!P0 IMAD.MOV.U32 R121, RZ, RZ, R43 ;  /* 0x000000ffff798224 */ /* 0x000fca00078e002b */
[----:B------:R0:W2:Y:S01]  /*8620*/  @!P0 LDG.E.U8 R128, desc[UR20][R120.64] ;  /* 0x0000001478808981 */ /* 0x0000a2000c1e1100 */
[--C-:B-1----:R-:W-:Y:S02]  /*8630*/  SHF.R.U32.HI R91, RZ, 0x6, R122.reuse ;  /* 0x00000006ff5b7819 */ /* 0x102fe4000001167a */
[----:B------:R-:W-:Y:S02]  /*8640*/  SHF.R.U32.HI R122, RZ, 0x6, R122 ;  /* 0x00000006ff7a7819 */ /* 0x000fe4000001167a */
[----:B------:R-:W-:Y:S01]  /*8650*/  SGXT.U32 R91, R91, 0x1 ;  /* 0x000000015b5b781a */ /* 0x000fe20000000000 */
[----:B0-----:R-:W-:Y:S02]  /*8660*/  @!P2 IMAD.MOV.U32 R120, RZ, RZ, R18 ;  /* 0x000000ffff78a224 */ /* 0x001fe400078e0012 */
[----:B------:R-:W-:Y:S01]  /*8670*/  @!P2 IMAD.MOV.U32 R121, RZ, RZ, R20 ;  /* 0x000000ffff79a224 */ /* 0x000fe200078e0014 */
[----:B------:R-:W-:Y:S02]  /*8680*/  LOP3.LUT R91, R91, 0x60, RZ, 0xfc, !PT ;  /* 0x000000605b5b7812 */ /* 0x000fe400078efcff */
[----:B------:R-:W-:-:S02]  /*8690*/  SGXT.U32 R122, R122, 0x1 ;  /* 0x000000017a7a781a */ /* 0x000fc40000000000 */
[----:B------:R0:W2:Y:S01]  /*86a0*/  @!P2 LDG.E.U8 R138, desc[UR20][R120.64] ;  /* 0x00000014788aa981 */ /* 0x0000a2000c1e1100 */
[----:B------:R-:W-:Y:S02]  /*86b0*/  ISETP.GE.AND P2, PT, R91, UR22, PT ;  /* 0x000000165b007c0c */ /* 0x000fe4000bf46270 */
[----:B---3--:R-:W-:Y:S02]  /*86c0*/  SHF.R.U32.HI R91, RZ, 0x6, R124 ;  /* 0x00000006ff5b7819 */ /* 0x008fe4000001167c */
[----:B------:R-:W-:Y:S02]  /*86d0*/  LOP3.LUT R122, R122, 0x58, RZ, 0xfc, !PT ;  /* 0x000000587a7a7812 */ /* 0x000fe400078efcff */
[----:B------:R-:W-:Y:S01]  /*86e0*/  SGXT.U32 R91, R91, 0x1 ;  /* 0x000000015b5b781a */ /* 0x000fe20000000000 */
[----:B------:R-:W-:Y:S01]  /*86f0*/  @!P5 IMAD.MOV.U32 R123, RZ, RZ, R72 ;  /* 0x000000ffff7bd224 */ /* 0x000fe200078e0048 */
[----:B------:R-:W-:Y:S01]  /*8700*/  ISETP.GE.AND P0, PT, R122, UR22, PT ;  /* 0x000000167a007c0c */ /* 0x000fe2000bf06270 */
[----:B------:R-:W-:Y:S01]  /*8710*/  @!P5 IMAD.MOV.U32 R122, RZ, RZ, R70 ;  /* 0x000000ffff7ad224 */ /* 0x000fe200078e0046 */
[----:B0-----:R-:W-:-:S02]  /*8720*/  PRMT R121, RZ, 0x7610, R121 ;  /* 0x00007610ff797816 */ /* 0x001fc40000000079 */
[----:B------:R-:W-:-:S04]  /*8730*/  LOP3.LUT R91, R91, 0x32, RZ, 0xfc, !PT ;  /* 0x000000325b5b7812 */ /* 0x000fc800078efcff */
[----:B------:R0:W3:Y:S01]  /*8740*/  @!P5 LDG.E.U8 R121, desc[UR20][R122.64] ;  /* 0x000000147a79d981 */ /* 0x0000e2000c1e1100 */
[----:B------:R-:W-:Y:S02]  /*8750*/  ISETP.GE.AND P5, PT, R91, UR22, PT ;  /* 0x000000165b007c0c */ /* 0x000fe4000bfa6270 */
[--C-:B------:R-:W-:Y:S02]  /*8760*/  SHF.R.U32.HI R91, RZ, 0x6, R124.reuse ;  /* 0x00000006ff5b7819 */ /* 0x100fe4000001167c */
[----:B------:R-:W-:Y:S02]  /*8770*/  SHF.R.U32.HI R124, RZ, 0x6, R124 ;  /* 0x00000006ff7c7819 */ /* 0x000fe4000001167c */
[----:B------:R-:W-:Y:S02]  /*8780*/  PRMT R119, RZ, 0x7610, R119 ;  /* 0x00007610ff777816 */ /* 0x000fe40000000077 */
[----:B------:R-:W-:Y:S01]  /*8790*/  SGXT.U32 R124, R124, 0x1 ;  /* 0x000000017c7c781a */ /* 0x000fe20000000000 */
[----:B0-----:R-:W-:-:S02]  /*87a0*/  @!P4 IMAD.MOV.U32 R122, RZ, RZ, R109 ;  /* 0x000000ffff7ac224 */ /* 0x001fc400078e006d */
[----:B------:R-:W-:Y:S01]  /*87b0*/  @!P4 IMAD.MOV.U32 R123, RZ, RZ, R110 ;  /* 0x000000ffff7bc224 */ /* 0x000fe200078e006e */
[----:B------:R-:W-:-:S04]  /*87c0*/  LOP3.LUT R124, R124, 0x34, RZ, 0xfc, !PT ;  /* 0x000000347c7c7812 */ /* 0x000fc800078efcff */
[----:B------:R0:W2:Y:S01]  /*87d0*/  @!P4 LDG.E.U8 R119, desc[UR20][R122.64] ;  /* 0x000000147a77c981 */ /* 0x0000a2000c1e1100 */
[----:B------:R-:W-:Y:S02]  /*87e0*/  ISETP.GE.AND P4, PT, R124, UR22, PT ;  /* 0x000000167c007c0c */ /* 0x000fe4000bf86270 */
[----:B------:R-:W1:Y:S01]  /*87f0*/  S2R R124, SR_TID.X ;  /* 0x00000000007c7919 */ /* 0x000e620000002100 */
[----:B------:R-:W4:Y:S01]  /*8800*/  S2R R126, SR_TID.X ;  /* 0x00000000007e7919 */ /* 0x000f220000002100 */
[----:B------:R-:W-:Y:S01]  /*8810*/  SGXT.U32 R91, R91, 0x1 ;  /* 0x000000015b5b781a */ /* 0x000fe20000000000 */
[----:B0-----:R-:W-:Y:S01]  /*8820*/  @!P3 IMAD.MOV.U32 R122, RZ, RZ, R21 ;  /* 0x000000ffff7ab224 */ /* 0x001fe200078e0015 */
[----:B------:R-:W-:Y:S01]  /*8830*/  PRMT R137, RZ, 0x7610, R137 ;  /* 0x00007610ff897816 */ /* 0x000fe20000000089 */
[----:B------:R-:W-:Y:S01]  /*8840*/  @!P3 IMAD.MOV.U32 R123, RZ, RZ, R23 ;  /* 0x000000ffff7bb224 */ /* 0x000fe200078e0017 */
[----:B------:R-:W-:Y:S02]  /*8850*/  LOP3.LUT R91, R91, 0x68, RZ, 0xfc, !PT ;  /* 0x000000685b5b7812 */ /* 0x000fe400078efcff */
[----:B------:R-:W-:-:S02]  /*8860*/  PRMT R136, RZ, 0x7610, R136 ;  /* 0x00007610ff887816 */ /* 0x000fc40000000088 */
[----:B------:R0:W2:Y:S01]  /*8870*/  @!P3 LDG.E.U8 R137, desc[UR20][R122.64] ;  /* 0x000000147a89b981 */ /* 0x0000a2000c1e1100 */
[----:B------:R-:W-:Y:S02]  /*8880*/  ISETP.GE.AND P3, PT, R91, UR22, PT ;  /* 0x000000165b007c0c */ /* 0x000fe4000bf66270 */
        /* <DEDUP_REMOVED lines=13> */
[----:B----4-:R-:W-:Y:S02]  /*8960*/  SHF.R.U32.HI R91, RZ, 0x6, R126 ;  /* 0x00000006ff5b7819 */ /* 0x010fe4000001167e */
[----:B------:R-:W-:Y:S02]  /*8970*/  LOP3.LUT R124, R124, 0x70, RZ, 0xfc, !PT ;  /* 0x000000707c7c7812 */ /* 0x000fe400078efcff */
[----:B------:R-:W-:Y:S01]  /*8980*/  SGXT.U32 R91, R91, 0x1 ;  /* 0x000000015b5b781a */ /* 0x000fe20000000000 */
[----:B------:R-:W-:Y:S01]  /*8990*/  @!P5 IMAD.MOV.U32 R125, RZ, RZ, R44 ;  /* 0x000000ffff7dd224 */ /* 0x000fe200078e002c */
[----:B------:R-:W-:Y:S01]  /*89a0*/  ISETP.GE.AND P0, PT, R124, UR22, PT ;  /* 0x000000167c007c0c */ /* 0x000fe2000bf06270 */
[----:B------:R-:W-:Y:S01]  /*89b0*/  @!P5 IMAD.MOV.U32 R124, RZ, RZ, R42 ;  /* 0x000000ffff7cd224 */ /* 0x000fe200078e002a */
[----:B0-----:R-:W-:-:S02]  /*89c0*/  PRMT R122, RZ, 0x7610, R122 ;  /* 0x00007610ff7a7816 */ /* 0x001fc4000000007a */
[----:B------:R-:W-:-:S04]  /*89d0*/  LOP3.LUT R91, R91, 0x36, RZ, 0xfc, !PT ;  /* 0x000000365b5b7812 */ /* 0x000fc800078efcff */
[----:B------:R0:W4:Y:S01]  /*89e0*/  @!P5 LDG.E.U8 R122, desc[UR20][R124.64] ;  /* 0x000000147c7ad981 */ /* 0x000122000c1e1100 */
        /* <DEDUP_REMOVED lines=11> */
[----:B------:R-:W-:Y:S02]  /*8aa0*/  SGXT.U32 R91, R91, 0x1 ;  /* 0x000000015b5b781a */ /* 0x000fe40000000000 */
[----:B------:R-:W-:Y:S01]  /*8ab0*/  PRMT R134, RZ, 0x7610, R134 ;  /* 0x00007610ff867816 */ /* 0x000fe20000000086 */
[----:B0-----:R-:W-:Y:S02]  /*8ac0*/  @!P3 IMAD.MOV.U32 R124, RZ, RZ, R27 ;  /* 0x000000ffff7cb224 */ /* 0x001fe400078e001b */
[----:B------:R-:W-:Y:S01]  /*8ad0*/  @!P3 IMAD.MOV.U32 R125, RZ, RZ, R29 ;  /* 0x000000ffff7db224 */ /* 0x000fe200078e001d */
[----:B------:R-:W-:-:S02]  /*8ae0*/  LOP3.LUT R91, R91, 0x3c, RZ, 0xfc, !PT ;  /* 0x0000003c5b5b7812 */ /* 0x000fc400078efcff */
[----:B------:R-:W-:Y:S02]  /*8af0*/  PRMT R151, RZ, 0x7610, R151 ;  /* 0x00007610ff977816 */ /* 0x000fe40000000097 */
[----:B------:R0:W2:Y:S01]  /*8b00*/  @!P3 LDG.E.U8 R134, desc[UR20][R124.64] ;  /* 0x000000147c86b981 */ /* 0x0000a2000c1e1100 */
[----:B------:R-:W-:Y:S02]  /*8b10*/  ISETP.GE.AND P3, PT, R91, UR22, PT ;  /* 0x000000165b007c0c */ /* 0x000fe4000bf66270 */
[----:B------:R-:W-:Y:S01]  /*8b20*/  PRMT R148, RZ, 0x7610, R148 ;  /* 0x00007610ff947816 */ /* 0x000fe20000000094 */
[----:B0-----:R-:W-:Y:S02]  /*8b30*/  @!P0 IMAD.MOV.U32 R124, RZ, RZ, R28 ;  /* 0x000000ffff7c8224 */ /* 0x001fe400078e001c */
[----:B------:R-:W-:Y:S01]  /*8b40*/  @!P0 IMAD.MOV.U32 R125, RZ, RZ, R30 ;  /* 0x000000ffff7d8224 */ /* 0x000fe200078e001e */
[----:B------:R-:W-:Y:S01]  /*8b50*/  PRMT R123, RZ, 0x7610, R123 ;  /* 0x00007610ff7b7816 */ /* 0x000fe2000000007b */
[----:B------:R-:W-:-:S03]  /*8b60*/  @!P5 IMAD.MOV.U32 R127, RZ, RZ, R98 ;  /* 0x000000ffff7fd224 */ /* 0x000fc600078e0062 */
[----:B------:R0:W2:Y:S01]  /*8b70*/  @!P0 LDG.E.U8 R151, desc[UR20][R124.64] ;  /* 0x000000147c978981 */ /* 0x0000a2000c1e1100 */
[----:B-1----:R-:W-:Y:S02]  /*8b80*/  SHF.R.U32.HI R91, RZ, 0x6, R126 ;  /* 0x00000006ff5b7819 */ /* 0x002fe4000001167e */
[----:B------:R-:W-:Y:S02]  /*8b90*/  LEA.HI R126, R126, 0x3e, RZ, 0x1a ;  /* 0x0000003e7e7e7811 */ /* 0x000fe400078fd0ff */
[----:B------:R-:W-:Y:S02]  /*8ba0*/  SGXT.U32 R91, R91, 0x1 ;  /* 0x000000015b5b781a */ /* 0x000fe40000000000 */
[----:B------:R-:W-:Y:S01]  /*8bb0*/  ISETP.GE.AND P0, PT, R126, UR22, PT ;  /* 0x000000167e007c0c */ /* 0x000fe2000bf06270 */
[----:B0-----:R-:W-:Y:S01]  /*8bc0*/  @!P2 IMAD.MOV.U32 R124, RZ, RZ, R165 ;  /* 0x000000ffff7ca224 */ /* 0x001fe200078e00a5 */
[----:B------:R-:W-:Y:S01]  /*8bd0*/  LOP3.LUT R91, R91, 0x42, RZ, 0xfc, !PT ;  /* 0x000000425b5b7812 */ /* 0x000fe200078efcff */
[----:B------:R-:W-:-:S02]  /*8be0*/  @!P2 IMAD.MOV.U32 R125, RZ, RZ, R158 ;  /* 0x000000ffff7da224 */ /* 0x000fc400078e009e */
[----:B------:R-:W-:-:S03]  /*8bf0*/  @!P5 IMAD.MOV.U32 R126, RZ, RZ, R97 ;  /* 0x000000ffff7ed224 */ /* 0x000fc600078e0061 */
[----:B------:R0:W2:Y:S01]  /*8c00*/  @!P2 LDG.E.U8 R148, desc[UR20][R124.64] ;  /* 0x000000147c94a981 */ /* 0x0000a2000c1e1100 */
[----:B------:R-:W-:Y:S02]  /*8c10*/  ISETP.GE.AND P2, PT, R91, UR22, PT ;  /* 0x000000165b007c0c */ /* 0x000fe4000bf46270 */
[----:B------:R-:W1:Y:S01]  /*8c20*/  S2R R91, SR_TID.X ;  /* 0x00000000005b7919 */ /* 0x000e620000002100 */
[----:B------:R0:W2:Y:S02]  /*8c30*/  @!P5 LDG.E.U8 R123, desc[UR20][R126.64] ;  /* 0x000000147e7bd981 */ /* 0x0000a4000c1e1100 */
[----:B0-----:R-:W-:Y:S02]  /*8c40*/  PRMT R125, RZ, 0x7610, R125 ;  /* 0x00007610ff7d7816 */ /* 0x001fe4000000007d */
[----:B------:R-:W-:Y:S01]  /*8c50*/  PRMT R124, RZ, 0x7610, R124 ;  /* 0x00007610ff7c7816 */ /* 0x000fe2000000007c */
[----:B------:R-:W-:Y:S02]  /*8c60*/  @!P4 IMAD.MOV.U32 R126, RZ, RZ, R45 ;  /* 0x000000ffff7ec224 */ /* 0x000fe400078e002d */
[----:B------:R-:W-:-:S05]  /*8c70*/  @!P4 IMAD.MOV.U32 R127, RZ, RZ, R46 ;  /* 0x000000ffff7fc224 */ /* 0x000fca00078e002e */
[----:B------:R0:W2:Y:S02]  /*8c80*/  @!P4 LDG.E.U8 R125, desc[UR20][R126.64] ;  /* 0x000000147e7dc981 */ /* 0x0000a4000c1e1100 */
[----:B0-----:R-:W-:Y:S02]  /*8c90*/  @!P3 IMAD.MOV.U32 R126, RZ, RZ, R75 ;  /* 0x000000ffff7eb224 */ /* 0x001fe400078e004b */
[----:B------:R-:W-:-:S05]  /*8ca0*/  @!P3 IMAD.MOV.U32 R127, RZ, RZ, R77 ;  /* 0x000000ffff7fb224 */ /* 0x000fca00078e004d */
[----:B------:R0:W2:Y:S02]  /*8cb0*/  @!P3 LDG.E.U8 R124, desc[UR20][R126.64] ;  /* 0x000000147e7cb981 */ /* 0x0000a4000c1e1100 */
[----:B0-----:R-:W0:Y:S01]  /*8cc0*/  S2R R127, SR_TID.X ;  /* 0x00000000007f7919 */ /* 0x001e220000002100 */
[----:B-1----:R-:W-:-:S04]  /*8cd0*/  SHF.R.U32.HI R91, RZ, 0x6, R91 ;  /* 0x00000006ff5b7819 */ /* 0x002fc8000001165b */
[----:B------:R-:W-:-:S04]  /*8ce0*/  SGXT.U32 R91, R91, 0x1 ;  /* 0x000000015b5b781a */ /* 0x000fc80000000000 */
[----:B------:R-:W-:-:S04]  /*8cf0*/  LOP3.LUT R91, R91, 0x44, RZ, 0xfc, !PT ;  /* 0x000000445b5b7812 */ /* 0x000fc800078efcff */
[----:B------:R-:W-:Y:S01]  /*8d00*/  ISETP.GE.AND P5, PT, R91, UR22, PT ;  /* 0x000000165b007c0c */ /* 0x000fe2000bfa6270 */
[----:B------:R-:W-:Y:S01]  /*8d10*/  @!P0 IMAD.MOV.U32 R126, RZ, RZ, R111 ;  /* 0x000000ffff7e8224 */ /* 0x000fe200078e006f */
[----:B------:R-:W-:Y:S02]  /*8d20*/  PRMT R129, RZ, 0x7610, R129 ;  /* 0x00007610ff817816 */ /* 0x000fe40000000081 */
[--C-:B0-----:R-:W-:Y:S02]  /*8d30*/  SHF.R.U32.HI R91, RZ, 0x6, R127.reuse ;  /* 0x00000006ff5b7819 */ /* 0x101fe4000001167f */
[----:B------:R-:W-:-:S04]  /*8d40*/  SHF.R.U32.HI R127, RZ, 0x6, R127 ;  /* 0x00000006ff7f7819 */ /* 0x000fc8000001167f */
[----:B------:R-:W-:-:S04]  /*8d50*/  SGXT.U32 R127, R127, 0x1 ;  /* 0x000000017f7f781a */ /* 0x000fc80000000000 */
[----:B------:R-:W-:-:S04]  /*8d60*/  LOP3.LUT R127, R127, 0x46, RZ, 0xfc, !PT ;  /* 0x000000467f7f7812 */ /* 0x000fc800078efcff */
[----:B------:R-:W-:Y:S01]  /*8d70*/  ISETP.GE.AND P4, PT, R127, UR22, PT ;  /* 0x000000167f007c0c */ /* 0x000fe2000bf86270 */
[----:B------:R-:W-:Y:S01]  /*8d80*/  @!P0 IMAD.MOV.U32 R127, RZ, RZ, R112 ;  /* 0x000000ffff7f8224 */ /* 0x000fe200078e0070 */
[----:B------:R-:W-:-:S04]  /*8d90*/  PRMT R130, RZ, 0x7610, R130 ;  /* 0x00007610ff827816 */ /* 0x000fc80000000082 */
[----:B------:R0:W2:Y:S01]  /*8da0*/  @!P0 LDG.E.U8 R129, desc[UR20][R126.64] ;  /* 0x000000147e818981 */ /* 0x0000a2000c1e1100 */
[----:B------:R-:W-:Y:S01]  /*8db0*/  SGXT.U32 R91, R91, 0x1 ;  /* 0x000000015b5b781a */ /* 0x000fe20000000000 */
[----:B0-----:R-:W-:Y:S02]  /*8dc0*/  @!P2 IMAD.MOV.U32 R126, RZ, RZ, R47 ;  /* 0x000000ffff7ea224 */ /* 0x001fe400078e002f */
[----:B------:R-:W-:-:S05]  /*8dd0*/  @!P2 IMAD.MOV.U32 R127, RZ, RZ, R49 ;  /* 0x000000ffff7fa224 */ /* 0x000fca00078e0031 */
[----:B------:R0:W2:Y:S01]  /*8de0*/  @!P2 LDG.E.U8 R130, desc[UR20][R126.64] ;  /* 0x000000147e82a981 */ /* 0x0000a2000c1e1100 */
[----:B------:R-:W-:Y:S01]  /*8df0*/  LOP3.LUT R91, R91, 0x4a, RZ, 0xfc, !PT ;  /* 0x0000004a5b5b7812 */ /* 0x000fe200078efcff */
[----:B0-----:R-:W0:Y:S03]  /*8e00*/  S2R R127, SR_TID.X ;  /* 0x00000000007f7919 */ /* 0x001e260000002100 */
[----:B------:R-:W-:Y:S02]  /*8e10*/  ISETP.GE.AND P3, PT, R91, UR22, PT ;  /* 0x000000165b007c0c */ /* 0x000fe4000bf66270 */
[----:B------:R-:W1:Y:S01]  /*8e20*/  S2R R91, SR_TID.X ;  /* 0x00000000005b7919 */ /* 0x000e620000002100 */
[----:B------:R-:W-:Y:S01]  /*8e30*/  PRMT R131, RZ, 0x7610, R131 ;  /* 0x00007610ff837816 */ /* 0x000fe20000000083 */
[----:B------:R-:W-:Y:S01]  /*8e40*/  @!P5 IMAD.MOV.U32 R126, RZ, RZ, R76 ;  /* 0x000000ffff7ed224 */ /* 0x000fe200078e004c */
[----:B------:R-:W-:-:S02]  /*8e50*/  PRMT R132, RZ, 0x7610, R132 ;  /* 0x00007610ff847816 */ /* 0x000fc40000000084 */
[----:B0-----:R-:W-:-:S04]  /*8e60*/  SHF.R.U32.HI R127, RZ, 0x6, R127 ;  /* 0x00000006ff7f7819 */ /* 0x001fc8000001167f */
[----:B------:R-:W-:-:S04]  /*8e70*/  SGXT.U32 R127, R127, 0x1 ;  /* 0x000000017f7f781a */ /* 0x000fc80000000000 */
[----:B------:R-:W-:Y:S02]  /*8e80*/  LOP3.LUT R127, R127, 0x4c, RZ, 0xfc, !PT ;  /* 0x0000004c7f7f7812 */ /* 0x000fe400078efcff */
[----:B-1----:R-:W-:Y:S02]  /*8e90*/  LEA.HI R91, R91, 0x4e, RZ, 0x1a ;  /* 0x0000004e5b5b7811 */ /* 0x002fe400078fd0ff */
[----:B------:R-:W-:Y:S01]  /*8ea0*/  ISETP.GE.AND P0, PT, R127, UR22, PT ;  /* 0x000000167f007c0c */ /* 0x000fe2000bf06270 */
[----:B------:R-:W-:Y:S01]  /*8eb0*/  @!P5 IMAD.MOV.U32 R127, RZ, RZ, R78 ;  /* 0x000000ffff7fd224 */ /* 0x000fe200078e004e */
[----:B------:R-:W-:Y:S02]  /*8ec0*/  ISETP.GE.AND P2, PT, R91, UR22, PT ;  /* 0x000000165b007c0c */ /* 0x000fe4000bf46270 */
[----:B------:R-:W0:Y:S02]  /*8ed0*/  S2R R91, SR_TID.X ;  /* 0x00000000005b7919 */ /* 0x000e240000002100 */
[----:B------:R1:W2:Y:S01]  /*8ee0*/  @!P5 LDG.E.U8 R131, desc[UR20][R126.64] ;  /* 0x000000147e83d981 */ /* 0x0002a2000c1e1100 */
[----:B------:R-:W-:Y:S01]  /*8ef0*/  PRMT R133, RZ, 0x7610, R133 ;  /* 0x00007610ff857816 */ /* 0x000fe20000000085 */
[----:B-1----:R-:W-:-:S02]  /*8f00*/  @!P4 IMAD.MOV.U32 R126, RZ, RZ, R99 ;  /* 0x000000ffff7ec224 */ /* 0x002fc400078e0063 */
[----:B------:R-:W-:-:S05]  /*8f10*/  @!P4 IMAD.MOV.U32 R127, RZ, RZ, R100 ;  /* 0x000000ffff7fc224 */ /* 0x000fca00078e0064 */
[----:B------:R1:W2:Y:S02]  /*8f20*/  @!P4 LDG.E.U8 R132, desc[UR20][R126.64] ;  /* 0x000000147e84c981 */ /* 0x0002a4000c1e1100 */
[----:B-1----:R-:W-:Y:S02]  /*8f30*/  @!P3 IMAD.MOV.U32 R126, RZ, RZ, R48 ;  /* 0x000000ffff7eb224 */ /* 0x002fe400078e0030 */
[----:B------:R-:W-:-:S05]  /*8f40*/  @!P3 IMAD.MOV.U32 R127, RZ, RZ, R50 ;  /* 0x000000ffff7fb224 */ /* 0x000fca00078e0032 */
[----:B------:R1:W2:Y:S02]  /*8f50*/  @!P3 LDG.E.U8 R133, desc[UR20][R126.64] ;  /* 0x000000147e85b981 */ /* 0x0002a4000c1e1100 */
[----:B-1----:R-:W1:Y:S01]  /*8f60*/  S2R R127, SR_TID.X ;  /* 0x00000000007f7919 */ /* 0x002e620000002100 */
[----:B0-----:R-:W-:-:S04]  /*8f70*/  SHF.R.U32.HI R91, RZ, 0x6, R91 ;  /* 0x00000006ff5b7819 */ /* 0x001fc8000001165b */
[----:B------:R-:W-:-:S04]  /*8f80*/  SGXT.U32 R91, R91, 0x1 ;  /* 0x000000015b5b781a */ /* 0x000fc80000000000 */
[----:B------:R-:W-:-:S04]  /*8f90*/  LOP3.LUT R91, R91, 0x52, RZ, 0xfc, !PT ;  /* 0x000000525b5b7812 */ /* 0x000fc800078efcff */
[----:B------:R-:W-:Y:S01]  /*8fa0*/  ISETP.GE.AND P5, PT, R91, UR22, PT ;  /* 0x000000165b007c0c */ /* 0x000fe2000bfa6270 */
[----:B------:R-:W-:Y:S01]  /*8fb0*/  @!P0 IMAD.MOV.U32 R126, RZ, RZ, R79 ;  /* 0x000000ffff7e8224 */ /* 0x000fe200078e004f */
[----:B------:R-:W-:Y:S02]  /*8fc0*/  PRMT R149, RZ, 0x7610, R149 ;  /* 0x00007610ff957816 */ /* 0x000fe40000000095 */
[--C-:B-1----:R-:W-:Y:S02]  /*8fd0*/  SHF.R.U32.HI R91, RZ, 0x6, R127.reuse ;  /* 0x00000006ff5b7819 */ /* 0x102fe4000001167f */
[----:B------:R-:W-:Y:S02]  /*8fe0*/  SHF.R.U32.HI R127, RZ, 0x6, R127 ;  /* 0x00000006ff7f7819 */ /* 0x000fe4000001167f */
[----:B------:R-:W-:Y:S02]  /*8ff0*/  SGXT.U32 R91, R91, 0x1 ;  /* 0x000000015b5b781a */ /* 0x000fe40000000000 */
[----:B------:R-:W-:-:S02]  /*9000*/  SGXT.U32 R127, R127, 0x1 ;  /* 0x000000017f7f781a */ /* 0x000fc40000000000 */
[----:B------:R-:W-:Y:S02]  /*9010*/  LOP3.LUT R91, R91, 0x56, RZ, 0xfc, !PT ;  /* 0x000000565b5b7812 */ /* 0x000fe400078efcff */
[----:B------:R-:W-:Y:S02]  /*9020*/  LOP3.LUT R127, R127, 0x54, RZ, 0xfc, !PT ;  /* 0x000000547f7f7812 */ /* 0x000fe400078efcff */
[----:B------:R-:W-:Y:S02]  /*9030*/  ISETP.GE.AND P3, PT, R91, UR22, PT ;  /* 0x000000165b007c0c */ /* 0x000fe4000bf66270 */
[----:B------:R-:W0:Y:S01]  /*9040*/  S2R R91, SR_TID.X ;  /* 0x00000000005b7919 */ /* 0x000e220000002100 */
[----:B------:R-:W-:Y:S01]  /*9050*/  ISETP.GE.AND P4, PT, R127, UR22, PT ;  /* 0x000000167f007c0c */ /* 0x000fe2000bf86270 */
[----:B------:R-:W-:Y:S01]  /*9060*/  @!P0 IMAD.MOV.U32 R127, RZ, RZ, R80 ;  /* 0x000000ffff7f8224 */ /* 0x000fe200078e0050 */
[----:B------:R-:W-:-:S04]  /*9070*/  PRMT R150, RZ, 0x7610, R150 ;  /* 0x00007610ff967816 */ /* 0x000fc80000000096 */
        /* <DEDUP_REMOVED lines=8> */
[----:B------:R-:W-:Y:S02]  /*9100*/  ISETP.GE.AND P2, PT, R91, UR22, PT ;  /* 0x000000165b007c0c */ /* 0x000fe4000bf46270 */
[----:B------:R-:W0:Y:S01]  /*9110*/  S2R R91, SR_TID.X ;  /* 0x00000000005b7919 */ /* 0x000e220000002100 */
[----:B------:R-:W-:Y:S01]  /*9120*/  PRMT R152, RZ, 0x7610, R152 ;  /* 0x00007610ff987816 */ /* 0x000fe20000000098 */
[----:B------:R-:W-:Y:S01]  /*9130*/  @!P5 IMAD.MOV.U32 R126, RZ, RZ, R51 ;  /* 0x000000ffff7ed224 */ /* 0x000fe200078e0033 */
[----:B-1----:R-:W-:-:S04]  /*9140*/  SHF.R.U32.HI R127, RZ, 0x6, R127 ;  /* 0x00000006ff7f7819 */ /* 0x002fc8000001167f */
[----:B------:R-:W-:-:S04]  /*9150*/  SGXT.U32 R127, R127, 0x1 ;  /* 0x000000017f7f781a */ /* 0x000fc80000000000 */
[----:B------:R-:W-:-:S04]  /*9160*/  LOP3.LUT R127, R127, 0x5a, RZ, 0xfc, !PT ;  /* 0x0000005a7f7f7812 */ /* 0x000fc800078efcff */
[----:B------:R-:W-:Y:S01]  /*9170*/  ISETP.GE.AND P0, PT, R127, UR22, PT ;  /* 0x000000167f007c0c */ /* 0x000fe2000bf06270 */
[----:B------:R-:W-:Y:S01]  /*9180*/  @!P5 IMAD.MOV.U32 R127, RZ, RZ, R52 ;  /* 0x000000ffff7fd224 */ /* 0x000fe200078e0034 */
[----:B------:R-:W-:-:S04]  /*9190*/  PRMT R153, RZ, 0x7610, R153 ;  /* 0x00007610ff997816 */ /* 0x000fc80000000099 */
[----:B------:R1:W2:Y:S01]  /*91a0*/  @!P5 LDG.E.U8 R152, desc[UR20][R126.64] ;  /* 0x000000147e98d981 */ /* 0x0002a2000c1e1100 */
[----:B------:R-:W-:Y:S01]  /*91b0*/  PRMT R154, RZ, 0x7610, R154 ;  /* 0x00007610ff9a7816 */ /* 0x000fe2000000009a */
[----:B-1----:R-:W-:Y:S02]  /*91c0*/  @!P4 IMAD.MOV.U32 R126, RZ, RZ, R81 ;  /* 0x000000ffff7ec224 */ /* 0x002fe400078e0051 */
[----:B------:R-:W-:-:S05]  /*91d0*/  @!P4 IMAD.MOV.U32 R127, RZ, RZ, R83 ;  /* 0x000000ffff7fc224 */ /* 0x000fca00078e0053 */
[----:B------:R1:W2:Y:S02]  /*91e0*/  @!P4 LDG.E.U8 R153, desc[UR20][R126.64] ;  /* 0x000000147e99c981 */ /* 0x0002a4000c1e1100 */
[----:B-1----:R-:W-:Y:S02]  /*91f0*/  @!P3 IMAD.MOV.U32 R126, RZ, RZ, R101 ;  /* 0x000000ffff7eb224 */ /* 0x002fe400078e0065 */
[----:B------:R-:W-:-:S05]  /*9200*/  @!P3 IMAD.MOV.U32 R127, RZ, RZ, R102 ;  /* 0x000000ffff7fb224 */ /* 0x000fca00078e0066 */
[----:B------:R0:W2:Y:S01]  /*9210*/  @!P3 LDG.E.U8 R154, desc[UR20][R126.64] ;  /* 0x000000147e9ab981 */ /* 0x0000a2000c1e1100 */
[----:B------:R-:W-:Y:S02]  /*9220*/  PRMT R159, RZ, 0x7610, R159 ;  /* 0x00007610ff9f7816 */ /* 0x000fe4000000009f */
[----:B0-----:R-:W-:Y:S01]  /*9230*/  LEA.HI R127, R91, 0x5e, RZ, 0x1a ;  /* 0x0000005e5b7f7811 */ /* 0x001fe200078fd0ff */
[----:B------:R-:W-:-:S03]  /*9240*/  @!P0 IMAD.MOV.U32 R126, RZ, RZ, R53 ;  /* 0x000000ffff7e8224 */ /* 0x000fc600078e0035 */
[----:B------:R-:W-:Y:S01]  /*9250*/  ISETP.GE.AND P3, PT, R127, UR22, PT ;  /* 0x000000167f007c0c */ /* 0x000fe2000bf66270 */
[----:B------:R-:W-:Y:S01]  /*9260*/  @!P0 IMAD.MOV.U32 R127, RZ, RZ, R55 ;  /* 0x000000ffff7f8224 */ /* 0x000fe200078e0037 */
[----:B------:R-:W-:-:S04]  /*9270*/  PRMT R160, RZ, 0x7610, R160 ;  /* 0x00007610ffa07816 */ /* 0x000fc800000000a0 */
[----:B------:R0:W2:Y:S01]  /*9280*/  @!P0 LDG.E.U8 R159, desc[UR20][R126.64] ;  /* 0x000000147e9f8981 */ /* 0x0000a2000c1e1100 */
[----:B------:R-:W-:Y:S01]  /*9290*/  PRMT R164, RZ, 0x7610, R164 ;  /* 0x00007610ffa47816 */ /* 0x000fe200000000a4 */
[----:B0-----:R-:W-:Y:S02]  /*92a0*/  @!P2 IMAD.MOV.U32 R126, RZ, RZ, R82 ;  /* 0x000000ffff7ea224 */ /* 0x001fe400078e0052 */
[----:B------:R-:W-:-:S05]  /*92b0*/  @!P2 IMAD.MOV.U32 R127, RZ, RZ, R84 ;  /* 0x000000ffff7fa224 */ /* 0x000fca00078e0054 */
[----:B------:R0:W2:Y:S02]  /*92c0*/  @!P2 LDG.E.U8 R160, desc[UR20][R126.64] ;  /* 0x000000147ea0a981 */ /* 0x0000a4000c1e1100 */
[----:B0-----:R-:W-:Y:S02]  /*92d0*/  @!P3 IMAD.MOV.U32 R126, RZ, RZ, R115 ;  /* 0x000000ffff7eb224 */ /* 0x001fe400078e0073 */
[----:B------:R-:W-:-:S05]  /*92e0*/  @!P3 IMAD.MOV.U32 R127, RZ, RZ, R116 ;  /* 0x000000ffff7fb224 */ /* 0x000fca00078e0074 */
[----:B------:R0:W2:Y:S02]  /*92f0*/  @!P3 LDG.E.U8 R164, desc[UR20][R126.64] ;  /* 0x000000147ea4b981 */ /* 0x0000a4000c1e1100 */
[----:B0-----:R-:W0:Y:S01]  /*9300*/  S2R R127, SR_TID.X ;  /* 0x00000000007f7919 */ /* 0x001e220000002100 */
[----:B------:R-:W-:-:S04]  /*9310*/  SHF.R.U32.HI R91, RZ, 0x6, R91 ;  /* 0x00000006ff5b7819 */ /* 0x000fc8000001165b */
[----:B------:R-:W-:-:S04]  /*9320*/  SGXT.U32 R91, R91, 0x1 ;  /* 0x000000015b5b781a */ /* 0x000fc80000000000 */
[----:B------:R-:W-:-:S04]  /*9330*/  LOP3.LUT R91, R91, 0x62, RZ, 0xfc, !PT ;  /* 0x000000625b5b7812 */ /* 0x000fc800078efcff */
[----:B------:R-:W-:Y:S02]  /*9340*/  ISETP.GE.AND P0, PT, R91, UR22, PT ;  /* 0x000000165b007c0c */ /* 0x000fe4000bf06270 */
[----:B0-----:R-:W-:-:S04]  /*9350*/  SHF.R.U32.HI R127, RZ, 0x6, R127 ;  /* 0x00000006ff7f7819 */ /* 0x001fc8000001167f */
[----:B------:R-:W-:-:S04]  /*9360*/  SGXT.U32 R127, R127, 0x1 ;  /* 0x000000017f7f781a */ /* 0x000fc80000000000 */
[----:B------:R-:W-:-:S04]  /*9370*/  LOP3.LUT R127, R127, 0x64, RZ, 0xfc, !PT ;  /* 0x000000647f7f7812 */ /* 0x000fc800078efcff */
[----:B------:R-:W-:Y:S01]  /*9380*/  ISETP.GE.AND P2, PT, R127, UR22, PT ;  /* 0x000000167f007c0c */ /* 0x000fe2000bf46270 */
[----:B------:R-:W-:Y:S01]  /*9390*/  @!P0 IMAD.MOV.U32 R126, RZ, RZ, R54 ;  /* 0x000000ffff7e8224 */ /* 0x000fe200078e0036 */
[----:B------:R-:W-:Y:S01]  /*93a0*/  PRMT R166, RZ, 0x7610, R166 ;  /* 0x00007610ffa67816 */ /* 0x000fe200000000a6 */
[----:B------:R-:W-:Y:S01]  /*93b0*/  @!P0 IMAD.MOV.U32 R127, RZ, RZ, R56 ;  /* 0x000000ffff7f8224 */ /* 0x000fe200078e0038 */
[----:B------:R-:W-:Y:S01]  /*93c0*/  PRMT R168, RZ, 0x7610, R168 ;  /* 0x00007610ffa87816 */ /* 0x000fe200000000a8 */
[----:B------:R-:W0:Y:S03]  /*93d0*/  S2R R91, SR_TID.X ;  /* 0x00000000005b7919 */ /* 0x000e260000002100 */
[----:B------:R1:W2:Y:S05]  /*93e0*/  @!P0 LDG.E.U8 R166, desc[UR20][R126.64] ;  /* 0x000000147ea68981 */ /* 0x0002aa000c1e1100 */
[----:B-1----:R-:W-:-:S02]  /*93f0*/  @!P2 IMAD.MOV.U32 R126, RZ, RZ, R85 ;  /* 0x000000ffff7ea224 */ /* 0x002fc400078e0055 */
        /* <DEDUP_REMOVED lines=8> */
[----:B-1----:R-:W-:-:S04]  /*9480*/  SHF.R.U32.HI R127, RZ, 0x6, R127 ;  /* 0x00000006ff7f7819 */ /* 0x002fc8000001167f */
[----:B------:R-:W-:-:S04]  /*9490*/  SGXT.U32 R127, R127, 0x1 ;  /* 0x000000017f7f781a */ /* 0x000fc80000000000 */
[----:B------:R-:W-:-:S04]  /*94a0*/  LOP3.LUT R127, R127, 0x6a, RZ, 0xfc, !PT ;  /* 0x0000006a7f7f7812 */ /* 0x000fc800078efcff */
[----:B------:R-:W-:Y:S01]  /*94b0*/  ISETP.GE.AND P2, PT, R127, UR22, PT ;  /* 0x000000167f007c0c */ /* 0x000fe2000bf46270 */
[----:B------:R-:W-:Y:S01]  /*94c0*/  @!P0 IMAD.MOV.U32 R126, RZ, RZ, R103 ;  /* 0x000000ffff7e8224 */ /* 0x000fe200078e0067 */
[----:B------:R-:W-:Y:S01]  /*94d0*/  PRMT R170, RZ, 0x7610, R170 ;  /* 0x00007610ffaa7816 */ /* 0x000fe200000000aa */
[----:B------:R-:W-:Y:S01]  /*94e0*/  @!P0 IMAD.MOV.U32 R127, RZ, RZ, R104 ;  /* 0x000000ffff7f8224 */ /* 0x000fe200078e0068 */
[----:B------:R-:W-:-:S04]  /*94f0*/  PRMT R172, RZ, 0x7610, R172 ;  /* 0x00007610ffac7816 */ /* 0x000fc800000000ac */
[----:B------:R1:W2:Y:S05]  /*9500*/  @!P0 LDG.E.U8 R170, desc[UR20][R126.64] ;  /* 0x000000147eaa8981 */ /* 0x0002aa000c1e1100 */
        /* <DEDUP_REMOVED lines=8> */
[----:B------:R-:W-:Y:S02]  /*9590*/  PRMT R174, RZ, 0x7610, R174 ;  /* 0x00007610ffae7816 */ /* 0x000fe400000000ae */
[----:B-1----:R-:W-:-:S04]  /*95a0*/  LEA.HI R127, R127, 0x6e, RZ, 0x1a ;  /* 0x0000006e7f7f7811 */ /* 0x002fc800078fd0ff */
[----:B------:R-:W-:-:S05]  /*95b0*/  ISETP.GE.AND P2, PT, R127, UR22, PT ;  /* 0x000000167f007c0c */ /* 0x000fca000bf46270 */
[----:B------:R-:W-:Y:S02]  /*95c0*/  @!P0 IMAD.MOV.U32 R126, RZ, RZ, R87 ;  /* 0x000000ffff7e8224 */ /* 0x000fe400078e0057 */
[----:B------:R-:W-:Y:S01]  /*95d0*/  @!P0 IMAD.MOV.U32 R127, RZ, RZ, R88 ;  /* 0x000000ffff7f8224 */ /* 0x000fe200078e0058 */
[----:B------:R-:W-:Y:S01]  /*95e0*/  PRMT R176, RZ, 0x7610, R176 ;  /* 0x00007610ffb07816 */ /* 0x000fe200000000b0 */
[----:B------:R-:W0:Y:S03]  /*95f0*/  S2R R91, SR_TID.X ;  /* 0x00000000005b7919 */ /* 0x000e260000002100 */
        /* <DEDUP_REMOVED lines=9> */
[----:B-1----:R-:W-:-:S04]  /*9690*/  SHF.R.U32.HI R127, RZ, 0x6, R127 ;  /* 0x00000006ff7f7819 */ /* 0x002fc8000001167f */
        /* <DEDUP_REMOVED lines=11> */
[----:B------:R1:W3:Y:S02]  /*9750*/  @!P2 LDG.E.U8 R180, desc[UR20][R126.64] ;  /* 0x000000147eb4a981 */ /* 0x0002e4000c1e1100 */
        /* <DEDUP_REMOVED lines=14> */
[----:B------:R1:W3:Y:S05]  /*9840*/  @!P0 LDG.E.U8 R182, desc[UR20][R126.64] ;  /* 0x000000147eb68981 */ /* 0x0002ea000c1e1100 */
[----:B-1----:R-:W-:Y:S02]  /*9850*/  @!P2 IMAD.MOV.U32 R126, RZ, RZ, R171 ;  /* 0x000000ffff7ea224 */ /* 0x002fe400078e00ab */
        /* <DEDUP_REMOVED lines=8> */
[----:B------:R-:W-:Y:S02]  /*98e0*/  PRMT R186, RZ, 0x7610, R186 ;  /* 0x00007610ffba7816 */ /* 0x000fe400000000ba */
[----:B-1----:R-:W-:-:S04]  /*98f0*/  LEA.HI R127, R127, 0x7e, RZ, 0x1a ;  /* 0x0000007e7f7f7811 */ /* 0x002fc800078fd0ff */
[----:B------:R-:W-:-:S04]  /*9900*/  ISETP.GE.AND P2, PT, R127, UR22, PT ;  /* 0x000000167f007c0c */ /* 0x000fc8000bf46270 */
[----:B------:R-:W-:Y:S02]  /*9910*/  @!P0 IMAD.MOV.U32 R126, RZ, RZ, R175 ;  /* 0x000000ffff7e8224 */ /* 0x000fe400078e00af */
[----:B------:R-:W-:Y:S01]  /*9920*/  @!P0 IMAD.MOV.U32 R127, RZ, RZ, R173 ;  /* 0x000000ffff7f8224 */ /* 0x000fe200078e00ad */
[----:B------:R-:W-:-:S04]  /*9930*/  PRMT R188, RZ, 0x7610, R188 ;  /* 0x00007610ffbc7816 */ /* 0x000fc800000000bc */
[----:B------:R1:W3:Y:S02]  /*9940*/  @!P0 LDG.E.U8 R186, desc[UR20][R126.64] ;  /* 0x000000147eba8981 */ /* 0x0002e4000c1e1100 */
[----:B-1----:R-:W-:Y:S02]  /*9950*/  @!P2 IMAD.MOV.U32 R126, RZ, RZ, R179 ;  /* 0x000000ffff7ea224 */ /* 0x002fe400078e00b3 */
[----:B------:R-:W-:Y:S01]  /*9960*/  @!P2 IMAD.MOV.U32 R127, RZ, RZ, R177 ;  /* 0x000000ffff7fa224 */ /* 0x000fe200078e00b1 */
[----:B0-----:R-:W-:-:S04]  /*9970*/  LOP3.LUT R91, R91, 0x7f, RZ, 0xc0, !PT ;  /* 0x0000007f5b5b7812 */ /* 0x001fc800078ec0ff */
[----:B------:R0:W3:Y:S01]  /*9980*/  @!P2 LDG.E.U8 R188, desc[UR20][R126.64] ;  /* 0x000000147ebca981 */ /* 0x0000e2000c1e1100 */
[----:B------:R-:W-:Y:S01]  /*9990*/  BAR.SYNC.DEFER_BLOCKING 0x0 ;  /* 0x0000000000007b1d */ /* 0x000fe20000010000 */
[----:B------:R-:W-:Y:S02]  /*99a0*/  ISETP.GE.AND P0, PT, R91, UR22, PT ;  /* 0x000000165b007c0c */ /* 0x000fe4000bf06270 */
[----:B------:R-:W-:Y:S02]  /*99b0*/  PRMT R190, RZ, 0x7610, R190 ;  /* 0x00007610ffbe7816 */ /* 0x000fe400000000be */
[----:B------:R-:W-:-:S09]  /*99c0*/  PRMT R192, RZ, 0x7610, R192 ;  /* 0x00007610ffc07816 */ /* 0x000fd200000000c0 */
[----:B0-----:R-:W-:Y:S02]  /*99d0*/  @!P0 IMAD.MOV.U32 R126, RZ, RZ, R183 ;  /* 0x000000ffff7e8224 */ /* 0x001fe400078e00b7 */
[----:B------:R-:W-:Y:S01]  /*99e0*/  @!P0 IMAD.MOV.U32 R127, RZ, RZ, R181 ;  /* 0x000000ffff7f8224 */ /* 0x000fe200078e00b5 */
[----:B------:R-:W-:-:S04]  /*99f0*/  PRMT R194, RZ, 0x7610, R194 ;  /* 0x00007610ffc27816 */ /* 0x000fc800000000c2 */
[----:B------:R0:W3:Y:S02]  /*9a00*/  @!P0 LDG.E.U8 R190, desc[UR20][R126.64] ;  /* 0x000000147ebe8981 */ /* 0x0000e4000c1e1100 */
[----:B0-----:R-:W-:Y:S02]  /*9a10*/  @!P0 IMAD.MOV.U32 R126, RZ, RZ, R209 ;  /* 0x000000ffff7e8224 */ /* 0x001fe400078e00d1 */
[----:B------:R-:W-:-:S05]  /*9a20*/  @!P0 IMAD.MOV.U32 R127, RZ, RZ, R208 ;  /* 0x000000ffff7f8224 */ /* 0x000fca00078e00d0 */
[----:B------:R0:W3:Y:S01]  /*9a30*/  @!P0 LDG.E.U8 R192, desc[UR20][R126.64] ;  /* 0x000000147ec08981 */ /* 0x0000e2000c1e1100 */
[----:B------:R-:W-:Y:S01]  /*9a40*/  PRMT R196, RZ, 0x7610, R196 ;  /* 0x00007610ffc47816 */ /* 0x000fe200000000c4 */
        /* <DEDUP_REMOVED lines=14> */
[----:B------:R0:W3:Y:S04]  /*9b30*/  @!P0 LDG.E.U8 R200, desc[UR20][R126.64] ;  /* 0x000000147ec88981 */ /* 0x0000e8000c1e1100 */
[----:B------:R1:W-:Y:S01]  /*9b40*/  STS.U8 [R91+UR9+0x2000], R147 ;  /* 0x002000935b007988 */ /* 0x0003e20008000009 */
[----:B0-----:R-:W-:Y:S02]  /*9b50*/  @!P0 IMAD.MOV.U32 R126, RZ, RZ, R227 ;  /* 0x000000ffff7e8224 */ /* 0x001fe400078e00e3 */
[----:B------:R-:W-:Y:S01]  /*9b60*/  @!P0 IMAD.MOV.U32 R127, RZ, RZ, R226 ;  /* 0x000000ffff7f8224 */ /* 0x000fe200078e00e2 */
[----:B-1----:R-:W-:-:S04]  /*9b70*/  PRMT R147, RZ, 0x7610, R147 ;  /* 0x00007610ff937816 */ /* 0x002fc80000000093 */
[----:B------:R0:W3:Y:S04]  /*9b80*/  @!P0 LDG.E.U8 R202, desc[UR20][R126.64] ;  /* 0x000000147eca8981 */ /* 0x0000e8000c1e1100 */
[----:B------:R1:W-:Y:S01]  /*9b90*/  STS.U8 [R91+UR9+0x2200], R146 ;  /* 0x002200925b007988 */ /* 0x0003e20008000009 */
[----:B0-----:R-:W-:Y:S02]  /*9ba0*/  @!P0 IMAD.MOV.U32 R126, RZ, RZ, R245 ;  /* 0x000000ffff7e8224 */ /* 0x001fe400078e00f5 */
[----:B------:R-:W-:Y:S01]  /*9bb0*/  @!P0 IMAD.MOV.U32 R127, RZ, RZ, R244 ;  /* 0x000000ffff7f8224 */ /* 0x000fe200078e00f4 */
[----:B-1----:R-:W-:-:S04]  /*9bc0*/  PRMT R146, RZ, 0x7610, R146 ;  /* 0x00007610ff927816 */ /* 0x002fc80000000092 */
[----:B------:R0:W3:Y:S04]  /*9bd0*/  @!P0 LDG.E.U8 R147, desc[UR20][R126.64] ;  /* 0x000000147e938981 */ /* 0x0000e8000c1e1100 */
[----:B--2---:R1:W-:Y:S01]  /*9be0*/  STS.U8 [R91+UR9+0x2400], R145 ;  /* 0x002400915b007988 */ /* 0x0043e20008000009 */
[----:B0-----:R-:W-:Y:S02]  /*9bf0*/  @!P0 IMAD.MOV.U32 R126, RZ, RZ, R191 ;  /* 0x000000ffff7e8224 */ /* 0x001fe400078e00bf */
[----:B------:R-:W-:Y:S01]  /*9c00*/  @!P0 IMAD.MOV.U32 R127, RZ, RZ, R189 ;  /* 0x000000ffff7f8224 */ /* 0x000fe200078e00bd */
[----:B-1----:R-:W-:-:S04]  /*9c10*/  PRMT R145, RZ, 0x7610, R145 ;  /* 0x00007610ff917816 */ /* 0x002fc80000000091 */
[----:B------:R0:W2:Y:S04]  /*9c20*/  @!P0 LDG.E.U8 R146, desc[UR20][R126.64] ;  /* 0x000000147e928981 */ /* 0x0000a8000c1e1100 */
[----:B------:R1:W-:Y:S01]  /*9c30*/  STS.U8 [R91+UR9+0x2600], R144 ;  /* 0x002600905b007988 */ /* 0x0003e20008000009 */
        /* <DEDUP_REMOVED lines=63> */
[----:B------:R0:W2:Y:S02]  /*a030*/  @!P0 LDG.E.U8 R151, desc[UR20][R126.64] ;  /* 0x000000147e978981 */ /* 0x0000a4000c1e1100 */
[----:B0-----:R-:W-:Y:S02]  /*a040*/  @!P0 IMAD.MOV.U32 R126, RZ, RZ, R235 ;  /* 0x000000ffff7e8224 */ /* 0x001fe400078e00eb */
[----:B------:R-:W-:-:S05]  /*a050*/  @!P0 IMAD.MOV.U32 R127, RZ, RZ, R234 ;  /* 0x000000ffff7f8224 */ /* 0x000fca00078e00ea */
[----:B------:R0:W2:Y:S04]  /*a060*/  @!P0 LDG.E.U8 R148, desc[UR20][R126.64] ;  /* 0x000000147e948981 */ /* 0x0000a8000c1e1100 */
[----:B------:R-:W0:Y:S01]  /*a070*/  LDL R127, [R1] ;  /* 0x00000000017f7983 */ /* 0x000e220000100800 */
[----:B------:R-:W-:-:S05]  /*a080*/  LOP3.LUT R91, R91, 0x10, RZ, 0x3c, !PT ;  /* 0x000000105b5b7812 */ /* 0x000fca00078e3cff */
[----:B------:R1:W-:Y:S04]  /*a090*/  STS.U8 [R91+UR9+0x2080], R236 ;  /* 0x002080ec5b007988 */ /* 0x0003e80008000009 */
[----:B------:R4:W-:Y:S01]  /*a0a0*/  STS.U8 [R91+UR9+0x2280], R238 ;  /* 0x002280ee5b007988 */ /* 0x0009e20008000009 */
[----:B-1----:R-:W-:Y:S02]  /*a0b0*/  PRMT R236, RZ, 0x7610, R236 ;  /* 0x00007610ffec7816 */ /* 0x002fe400000000ec */
[----:B----4-:R-:W-:Y:S01]  /*a0c0*/  PRMT R238, RZ, 0x7610, R238 ;  /* 0x00007610ffee7816 */ /* 0x010fe200000000ee */
[----:B------:R1:W-:Y:S04]  /*a0d0*/  STS.U8 [R91+UR9+0x2480], R167 ;  /* 0x002480a75b007988 */ /* 0x0003e80008000009 */
[----:B------:R4:W-:Y:S01]  /*a0e0*/  STS.U8 [R91+UR9+0x2680], R163 ;  /* 0x002680a35b007988 */ /* 0x0009e20008000009 */
[----:B-1----:R-:W-:-:S02]  /*a0f0*/  PRMT R167, RZ, 0x7610, R167 ;  /* 0x00007610ffa77816 */ /* 0x002fc400000000a7 */
[----:B----4-:R-:W-:Y:S01]  /*a100*/  PRMT R163, RZ, 0x7610, R163 ;  /* 0x00007610ffa37816 */ /* 0x010fe200000000a3 */
[----:B0-----:R-:W-:Y:S02]  /*a110*/  @!P0 IMAD.MOV.U32 R126, RZ, RZ, R127 ;  /* 0x000000ffff7e8224 */ /* 0x001fe400078e007f */
[----:B------:R-:W-:-:S05]  /*a120*/  @!P0 IMAD.MOV.U32 R127, RZ, RZ, R252 ;  /* 0x000000ffff7f8224 */ /* 0x000fca00078e00fc */
[----:B------:R0:W4:Y:S02]  /*a130*/  @!P0 LDG.E.U8 R236, desc[UR20][R126.64] ;  /* 0x000000147eec8981 */ /* 0x000124000c1e1100 */
[----:B0-----:R-:W-:Y:S02]  /*a140*/  @!P0 IMAD.MOV.U32 R126, RZ, RZ, R205 ;  /* 0x000000ffff7e8224 */ /* 0x001fe400078e00cd */
[----:B------:R-:W-:-:S05]  /*a150*/  @!P0 IMAD.MOV.U32 R127, RZ, RZ, R204 ;  /* 0x000000ffff7f8224 */ /* 0x000fca00078e00cc */
[----:B------:R0:W2:Y:S02]  /*a160*/  @!P0 LDG.E.U8 R238, desc[UR20][R126.64] ;  /* 0x000000147eee8981 */ /* 0x0000a4000c1e1100 */
[----:B0-----:R-:W-:Y:S02]  /*a170*/  @!P0 IMAD.MOV.U32 R126, RZ, RZ, R221 ;  /* 0x000000ffff7e8224 */ /* 0x001fe400078e00dd */
[----:B------:R-:W-:-:S05]  /*a180*/  @!P0 IMAD.MOV.U32 R127, RZ, RZ, R220 ;  /* 0x000000ffff7f8224 */ /* 0x000fca00078e00dc */
[----:B------:R0:W2:Y:S02]  /*a190*/  @!P0 LDG.E.U8 R167, desc[UR20][R126.64] ;  /* 0x000000147ea78981 */ /* 0x0000a4000c1e1100 */
[----:B0-----:R-:W-:Y:S02]  /*a1a0*/  @!P0 IMAD.MOV.U32 R126, RZ, RZ, R239 ;  /* 0x000000ffff7e8224 */ /* 0x001fe400078e00ef */
[----:B------:R-:W-:-:S05]  /*a1b0*/  @!P0 IMAD.MOV.U32 R127, RZ, RZ, R237 ;  /* 0x000000ffff7f8224 */ /* 0x000fca00078e00ed */
[----:B------:R0:W2:Y:S04]  /*a1c0*/  @!P0 LDG.E.U8 R163, desc[UR20][R126.64] ;  /* 0x000000147ea38981 */ /* 0x0000a8000c1e1100 */
[----:B------:R-:W0:Y:S04]  /*a1d0*/  LDL R126, [R1+0x4] ;  /* 0x00000400017e7983 */ /* 0x000e280000100800 */
[----:B------:R-:W0:Y:S04]  /*a1e0*/  LDL R127, [R1+0x8] ;  /* 0x00000800017f7983 */ /* 0x000e280000100800 */
[----:B------:R1:W-:Y:S04]  /*a1f0*/  STS.U8 [R91+UR9+0x2880], R161 ;  /* 0x002880a15b007988 */ /* 0x0003e80008000009 */
[----:B------:R3:W-:Y:S01]  /*a200*/  STS.U8 [R91+UR9+0x2a80], R128 ;  /* 0x002a80805b007988 */ /* 0x0007e20008000009 */
[----:B-1----:R-:W-:-:S02]  /*a210*/  PRMT R161, RZ, 0x7610, R161 ;  /* 0x00007610ffa17816 */ /* 0x002fc400000000a1 */
[----:B---3--:R-:W-:Y:S01]  /*a220*/  PRMT R128, RZ, 0x7610, R128 ;  /* 0x00007610ff807816 */ /* 0x008fe20000000080 */
[----:B------:R1:W-:Y:S04]  /*a230*/  STS.U8 [R91+UR9+0x2c80], R122 ;  /* 0x002c807a5b007988 */ /* 0x0003e80008000009 */
[----:B------:R3:W-:Y:S01]  /*a240*/  STS.U8 [R91+UR9+0x2e80], R125 ;  /* 0x002e807d5b007988 */ /* 0x0007e20008000009 */
[----:B-1----:R-:W-:Y:S02]  /*a250*/  PRMT R122, RZ, 0x7610, R122 ;  /* 0x00007610ff7a7816 */ /* 0x002fe4000000007a */
[----:B---3--:R-:W-:Y:S02]  /*a260*/  PRMT R125, RZ, 0x7610, R125 ;  /* 0x00007610ff7d7816 */ /* 0x008fe4000000007d */
[----:B0-----:R-:W-:-:S04]  /*a270*/  @!P0 LOP3.LUT R127, R127, R126, RZ, 0x3c, !PT ;  /* 0x0000007e7f7f8212 */ /* 0x001fc800078e3cff */
[----:B------:R-:W-:-:S04]  /*a280*/  @!P0 LOP3.LUT R126, R127, R126, RZ, 0x3c, !PT ;  /* 0x0000007e7f7e8212 */ /* 0x000fc800078e3cff */
[----:B------:R-:W-:-:S05]  /*a290*/  @!P0 LOP3.LUT R127, R127, R126, RZ, 0x3c, !PT ;  /* 0x0000007e7f7f8212 */ /* 0x000fca00078e3cff */
[----:B------:R0:W3:Y:S02]  /*a2a0*/  @!P0 LDG.E.U8 R161, desc[UR20][R126.64] ;  /* 0x000000147ea18981 */ /* 0x0000e4000c1e1100 */
        /* <DEDUP_REMOVED lines=11> */
[----:B------:R1:W-:Y:S02]  /*a360*/  STS.U8 [R91+UR9+0x3080], R130 ;  /* 0x003080825b007988 */ /* 0x0003e40008000009 */
[----:B-1----:R-:W-:-:S02]  /*a370*/  PRMT R130, RZ, 0x7610, R130 ;  /* 0x00007610ff827816 */ /* 0x002fc40000000082 */
[----:B------:R1:W-:Y:S02]  /*a380*/  STS.U8 [R91+UR9+0x3280], R133 ;  /* 0x003280855b007988 */ /* 0x0003e40008000009 */
[----:B-1----:R-:W1:Y:S01]  /*a390*/  S2R R133, SR_TID.X ;  /* 0x0000000000857919 */ /* 0x002e620000002100 */
[----:B0-----:R-:W-:-:S04]  /*a3a0*/  @!P0 LOP3.LUT R127, R127, R126, RZ, 0x3c, !PT ;  /* 0x0000007e7f7f8212 */ /* 0x001fc800078e3cff */
[----:B------:R-:W-:-:S04]  /*a3b0*/  @!P0 LOP3.LUT R126, R127, R126, RZ, 0x3c, !PT ;  /* 0x0000007e7f7e8212 */ /* 0x000fc800078e3cff */
[----:B------:R-:W-:-:S05]  /*a3c0*/  @!P0 LOP3.LUT R127, R127, R126, RZ, 0x3c, !PT ;  /* 0x0000007e7f7f8212 */ /* 0x000fca00078e3cff */
[----:B------:R0:W2:Y:S04]  /*a3d0*/  @!P0 LDG.E.U8 R130, desc[UR20][R126.64] ;  /* 0x000000147e828981 */ /* 0x0000a8000c1e1100 */
[----:B------:R-:W2:Y:S01]  /*a3e0*/  LDL.LU R126, [R1+0x18] ;  /* 0x00001800017e7983 */ /* 0x000ea20000300800 */
[----:B0-----:R-:W0:Y:S01]  /*a3f0*/  S2R R127, SR_TID.X ;  /* 0x00000000007f7919 */ /* 0x001e220000002100 */
[----:B-1----:R-:W-:Y:S02]  /*a400*/  LOP3.LUT R133, R133, 0x7f, RZ, 0xc0, !PT ;  /* 0x0000007f85857812 */ /* 0x002fe400078ec0ff */
[----:B------:R1:W5:Y:S02]  /*a410*/  LDL.LU R91, [R1+0x40] ;  /* 0x00004000015b7983 */ /* 0x0003640000300800 */
[----:B------:R-:W-:-:S05]  /*a420*/  LOP3.LUT R133, R133, 0x10, RZ, 0x3c, !PT ;  /* 0x0000001085857812 */ /* 0x000fca00078e3cff */
[----:B------:R-:W-:Y:S04]  /*a430*/  STS.U8 [R133+UR9+0x3480], R152 ;  /* 0x0034809885007988 */ /* 0x000fe80008000009 */
[----:B------:R0:W-:Y:S02]  /*a440*/  STS.U8 [R133+UR9+0x3680], R159 ;  /* 0x0036809f85007988 */ /* 0x0001e40008000009 */
[----:B0-----:R-:W-:-:S04]  /*a450*/  LOP3.LUT R127, R127, 0x7f, RZ, 0xc0, !PT ;  /* 0x0000007f7f7f7812 */ /* 0x001fc800078ec0ff */
[C---:B------:R-:W-:Y:S02]  /*a460*/  LOP3.LUT R159, R127.reuse, 0x10, RZ, 0x3c, !PT ;  /* 0x000000107f9f7812 */ /* 0x040fe400078e3cff */
[----:B------:R-:W-:-:S03]  /*a470*/  LOP3.LUT R152, R127, 0x20, RZ, 0x3c, !PT ;  /* 0x000000207f987812 */ /* 0x000fc600078e3cff */
[----:B------:R-:W-:Y:S04]  /*a480*/  STS.U8 [R159+UR9+0x3880], R166 ;  /* 0x003880a69f007988 */ /* 0x000fe80008000009 */
[----:B------:R-:W-:Y:S04]  /*a490*/  STS.U8 [R159+UR9+0x3a80], R172 ;  /* 0x003a80ac9f007988 */ /* 0x000fe80008000009 */
[----:B------:R-:W-:Y:S04]  /*a4a0*/  STS.U8 [R159+UR9+0x3c80], R178 ;  /* 0x003c80b29f007988 */ /* 0x000fe80008000009 */
[----:B------:R-:W-:Y:S01]  /*a4b0*/  STS.U8 [R159+UR9+0x3e80], R184 ;  /* 0x003e80b89f007988 */ /* 0x000fe20008000009 */
[----:B------:R-:W-:-:S03]  /*a4c0*/  LOP3.LUT R133, R127, 0x30, RZ, 0x3c, !PT ;  /* 0x000000307f857812 */ /* 0x000fc600078e3cff */
[----:B--2---:R-:W-:Y:S04]  /*a4d0*/  STS.U8 [R152+UR9+0x2100], R126 ;  /* 0x0021007e98007988 */ /* 0x004fe80008000009 */
[----:B------:R0:W-:Y:S04]  /*a4e0*/  STS.U8 [R152+UR9+0x2300], R92 ;  /* 0x0023005c98007988 */ /* 0x0001e80008000009 */
[----:B------:R2:W-:Y:S04]  /*a4f0*/  STS.U8 [R152+UR9+0x2500], R61 ;  /* 0x0025003d98007988 */ /* 0x0005e80008000009 */
[----:B------:R0:W-:Y:S04]  /*a500*/  STS.U8 [R152+UR9+0x2700], R62 ;  /* 0x0027003e98007988 */ /* 0x0001e80008000009 */
[----:B------:R-:W-:Y:S04]  /*a510*/  STS.U8 [R152+UR9+0x2900], R162 ;  /* 0x002900a298007988 */ /* 0x000fe80008000009 */
        /* <DEDUP_REMOVED lines=9> */
[----:B0-----:R1:W5:Y:S04]  /*a5b0*/  LDL.LU R92, [R1+0x3c] ;  /* 0x00003c00015c7983 */ /* 0x0013680000300800 */
[----:B------:R-:W-:Y:S04]  /*a5c0*/  STS.U8 [R152+UR9+0x3d00], R180 ;  /* 0x003d00b498007988 */ /* 0x000fe80008000009 */
[----:B--2---:R1:W5:Y:S04]  /*a5d0*/  LDL.LU R61, [R1+0x38] ;  /* 0x00003800013d7983 */ /* 0x0043680000300800 */
[----:B------:R-:W-:Y:S04]  /*a5e0*/  STS.U8 [R152+UR9+0x3f00], R186 ;  /* 0x003f00ba98007988 */ /* 0x000fe80008000009 */
[----:B------:R1:W5:Y:S04]  /*a5f0*/  LDL.LU R62, [R1+0x34] ;  /* 0x00003400013e7983 */ /* 0x0003680000300800 */
[----:B------:R0:W-:Y:S04]  /*a600*/  STS.U8 [R133+UR9+0x2180], R31 ;  /* 0x0021801f85007988 */ /* 0x0001e80008000009 */
[----:B------:R2:W-:Y:S04]  /*a610*/  STS.U8 [R133+UR9+0x2380], R32 ;  /* 0x0023802085007988 */ /* 0x0005e80008000009 */
[----:B------:R1:W-:Y:S04]  /*a620*/  STS.U8 [R133+UR9+0x2580], R0 ;  /* 0x0025800085007988 */ /* 0x0003e80008000009 */
[----:B0-----:R0:W5:Y:S04]  /*a630*/  LDL.LU R31, [R1+0x30] ;  /* 0x00003000011f7983 */ /* 0x0011680000300800 */
[----:B--2---:R0:W5:Y:S04]  /*a640*/  LDL.LU R32, [R1+0x2c] ;  /* 0x00002c0001207983 */ /* 0x0041680000300800 */
[----:B-1----:R0:W5:Y:S04]  /*a650*/  LDL.LU R0, [R1+0x28] ;  /* 0x0000280001007983 */ /* 0x0021680000300800 */
[----:B------:R1:W-:Y:S04]  /*a660*/  STS.U8 [R133+UR9+0x2780], R3 ;  /* 0x0027800385007988 */ /* 0x0003e80008000009 */
[----:B-1----:R0:W5:Y:S01]  /*a670*/  LDL.LU R3, [R1+0x24] ;  /* 0x0000240001037983 */ /* 0x0021620000300800 */
[----:B------:R-:W1:Y:S03]  /*a680*/  S2R R126, SR_TID.X ;  /* 0x00000000007e7919 */ /* 0x000e660000002100 */
[----:B------:R-:W-:Y:S04]  /*a690*/  STS.U8 [R133+UR9+0x2980], R157 ;  /* 0x0029809d85007988 */ /* 0x000fe80008000009 */
[----:B------:R-:W-:Y:S04]  /*a6a0*/  STS.U8 [R133+UR9+0x2b80], R119 ;  /* 0x002b807785007988 */ /* 0x000fe80008000009 */
[----:B------:R-:W-:Y:S04]  /*a6b0*/  STS.U8 [R133+UR9+0x2d80], R123 ;  /* 0x002d807b85007988 */ /* 0x000fe80008000009 */
[----:B------:R-:W-:Y:S04]  /*a6c0*/  STS.U8 [R133+UR9+0x2f80], R129 ;  /* 0x002f808185007988 */ /* 0x000fe80008000009 */
[----:B------:R-:W-:Y:S04]  /*a6d0*/  STS.U8 [R133+UR9+0x3180], R132 ;  /* 0x0031808485007988 */ /* 0x000fe80008000009 */
[----:B------:R-:W-:Y:S04]  /*a6e0*/  STS.U8 [R133+UR9+0x3380], R150 ;  /* 0x0033809685007988 */ /* 0x000fe80008000009 */
[----:B------:R-:W-:Y:S04]  /*a6f0*/  STS.U8 [R133+UR9+0x3580], R154 ;  /* 0x0035809a85007988 */ /* 0x000fe80008000009 */
[----:B------:R-:W-:Y:S01]  /*a700*/  STS.U8 [R133+UR9+0x3780], R164 ;  /* 0x003780a485007988 */ /* 0x000fe20008000009 */
[----:B-1----:R-:W-:-:S03]  /*a710*/  LOP3.LUT R127, R126, 0x7f, RZ, 0xc0, !PT ;  /* 0x0000007f7e7f7812 */ /* 0x002fc600078ec0ff */
        /* <DEDUP_REMOVED lines=8> */
[----:B------:R-:W-:-:S03]  /*a7a0*/  LOP3.LUT R126, R126, 0x7f, RZ, 0xc0, !PT ;  /* 0x0000007f7e7e7812 */ /* 0x000fc600078ec0ff */
        /* <DEDUP_REMOVED lines=13> */
[----:B------:R-:W-:Y:S04]  /*a880*/  STS.U8 [R133+UR9+0x5d80], R139 ;  /* 0x005d808b85007988 */ /* 0x000fe80008000009 */
[----:B------:R-:W-:Y:S04]  /*a890*/  STS.U8 [R121+UR9+0x5200], R138 ;  /* 0x0052008a79007988 */ /* 0x000fe80008000009 */
[----:B------:R-:W-:Y:S04]  /*a8a0*/  STS.U8 [R121+UR9+0x5600], R137 ;  /* 0x0056008979007988 */ /* 0x000fe80008000009 */
[----:B------:R-:W-:Y:S04]  /*a8b0*/  STS.U8 [R121+UR9+0x5a00], R136 ;  /* 0x005a008879007988 */ /* 0x000fe80008000009 */
[----:B------:R1:W-:Y:S04]  /*a8c0*/  STS.U8 [R121+UR9+0x5e00], R135 ;  /* 0x005e008779007988 */ /* 0x0003e80008000009 */
[----:B------:R-:W-:Y:S04]  /*a8d0*/  STS.U8 [R120+UR9+0x5280], R134 ;  /* 0x0052808678007988 */ /* 0x000fe80008000009 */
[----:B------:R-:W-:Y:S01]  /*a8e0*/  STS.U8 [R120+UR9+0x5680], R151 ;  /* 0x0056809778007988 */ /* 0x000fe20008000009 */
[----:B-1----:R-:W-:-:S03]  /*a8f0*/  LOP3.LUT R121, R127, 0x60, RZ, 0x3c, !PT ;  /* 0x000000607f797812 */ /* 0x002fc600078e3cff */
[----:B------:R-:W-:Y:S04]  /*a900*/  STS.U8 [R120+UR9+0x5a80], R148 ;  /* 0x005a809478007988 */ /* 0x000fe80008000009 */
[----:B----4-:R1:W-:Y:S04]  /*a910*/  STS.U8 [R120+UR9+0x5e80], R236 ;  /* 0x005e80ec78007988 */ /* 0x0103e80008000009 */
[----:B------:R0:W-:Y:S04]  /*a920*/  STS.U8 [R121+UR9+0x5300], R238 ;  /* 0x005300ee79007988 */ /* 0x0001e80008000009 */
[----:B------:R0:W-:Y:S01]  /*a930*/  STS.U8 [R121+UR9+0x5700], R167 ;  /* 0x005700a779007988 */ /* 0x0001e20008000009 */
[----:B-1----:R-:W-:-:S03]  /*a940*/  LOP3.LUT R120, R127, 0x70, RZ, 0x3c, !PT ;  /* 0x000000707f787812 */ /* 0x002fc600078e3cff */
[----:B------:R0:W-:Y:S04]  /*a950*/  STS.U8 [R121+UR9+0x5b00], R163 ;  /* 0x005b00a379007988 */ /* 0x0001e80008000009 */
[----:B---3--:R0:W-:Y:S04]  /*a960*/  STS.U8 [R121+UR9+0x5f00], R161 ;  /* 0x005f00a179007988 */ /* 0x0081e80008000009 */
[----:B------:R0:W-:Y:S04]  /*a970*/  STS.U8 [R120+UR9+0x5380], R128 ;  /* 0x0053808078007988 */ /* 0x0001e80008000009 */
[----:B------:R0:W-:Y:S04]  /*a980*/  STS.U8 [R120+UR9+0x5780], R122 ;  /* 0x0057807a78007988 */ /* 0x0001e80008000009 */
[----:B------:R0:W-:Y:S04]  /*a990*/  STS.U8 [R120+UR9+0x5b80], R125 ;  /* 0x005b807d78007988 */ /* 0x0001e80008000009 */
[----:B------:R0:W-:Y:S01]  /*a9a0*/  STS.U8 [R120+UR9+0x5f80], R130 ;  /* 0x005f808278007988 */ /* 0x0001e20008000009 */
[----:B------:R1:W-:Y:S06]  /*a9b0*/  MEMBAR.ALL.CTA ;  /* 0x0000000000007992 */ /* 0x0003ec0000008000 */
[----:B-1----:R-:W1:Y:S01]  /*a9c0*/  FENCE.VIEW.ASYNC.S ;  /* 0x00000000000073c6 */ /* 0x002e620000000000 */
[----:B------:R-:W-:Y:S01]  /*a9d0*/  ULEA UR6, UR23, UR9, 0x3 ;  /* 0x0000000917067291 */ /* 0x000fe2000f8e18ff */
[----:B------:R-:W-:-:S03]  /*a9e0*/  UMOV UR4, UR5 ;  /* 0x0000000500047c82 */ /* 0x000fc60008000000 */
[----:B------:R-:W-:Y:S01]  /*a9f0*/  UIADD3 UR6, UPT, UPT, UR6, 0x6000, URZ ;  /* 0x0000600006067890 */ /* 0x000fe2000fffe0ff */
[----:B-1----:R-:W-:Y:S06]  /*aa00*/  BAR.SYNC.DEFER_BLOCKING 0x0 ;  /* 0x0000000000007b1d */ /* 0x002fec0000010000 */
[----:B0-----:R-:W-:Y:S05]  /*aa10*/  BRA.U UP1, `(.L_x_9) ;  /* 0x0000000101487547 */ /* 0x001fea000b800000 */
[----:B------:R-:W-:Y:S01]  /*aa20*/  UMOV UR13, 0x80004020 ;  /* 0x80004020000d7882 */ /* 0x000fe20000000000 */
[----:B------:R-:W-:Y:S01]  /*aa30*/  UMOV UR15, 0x40004040 ;  /* 0x40004040000f7882 */ /* 0x000fe20000000000 */
[----:B------:R-:W-:Y:S01]  /*aa40*/  UMOV UR16, 0x0 ;  /* 0x0000000000107882 */ /* 0x000fe20000000000 */
[----:B------:R-:W-:Y:S01]  /*aa50*/  UMOV UR17, 0x4088010 ;  /* 0x0408801000117882 */ /* 0x000fe20000000000 */
[----:B------:R-:W-:Y:S01]  /*aa60*/  UMOV UR40, 0x0 ;  /* 0x0000000000287882 */ /* 0x000fe20000000000 */
[----:B------:R-:W-:Y:S01]  /*aa70*/  UMOV UR41, 0x4088010 ;  /* 0x0408801000297882 */ /* 0x000fe20000000000 */
[----:B------:R-:W-:Y:S01]  /*aa80*/  UMOV UR42, 0x0 ;  /* 0x00000000002a7882 */ /* 0x000fe20000000000 */
[----:B------:R-:W-:Y:S01]  /*aa90*/  UMOV UR43, 0x4088010 ;  /* 0x04088010002b7882 */ /* 0x000fe20000000000 */
[----:B------:R-:W-:Y:S01]  /*aaa0*/  UMOV UR7, URZ ;  /* 0x000000ff00077c82 */ /* 0x000fe20008000000 */
[----:B------:R0:W-:Y:S01]  /*aab0*/  UTCQMMA gdesc[UR12], gdesc[UR14], tmem[UR8], tmem[UR16], idesc[UR17], UPT ;  /* 0x00ff100e0c0075ea */ /* 0x0001e2000b800308 */
        /* <DEDUP_REMOVED lines=8> */
.L_x_9:
[----:B------:R-:W-:Y:S01]  /*ab40*/  UIADD3 UR23, UPT, UPT, UR23, 0x1, URZ ;  /* 0x0000000117177890 */ /* 0x000fe2000fffe0ff */
[----:B------:R-:W-:Y:S01]  /*ab50*/  IMAD.U32 R119, RZ, RZ, UR4 ;  /* 0x00000004ff777e24 */ /* 0x000fe2000f8e00ff */
[----:B------:R-:W-:Y:S02]  /*ab60*/  UIADD3 UR19, UPT, UPT, UR19, -0x1, URZ ;  /* 0xffffffff13137890 */ /* 0x000fe4000fffe0ff */
[----:B------:R-:W-:Y:S02]  /*ab70*/  UISETP.GT.AND UP2, UPT, UR23, 0x1, UPT ;  /* 0x000000011700788c */ /* 0x000fe4000bf44270 */
[----:B------:R-:W-:Y:S02]  /*ab80*/  UIADD3 UR22, UPT, UPT, UR22, -0x80, URZ ;  /* 0xffffff8016167890 */ /* 0x000fe4000fffe0ff */
[----:B0-----:R-:W-:Y:S02]  /*ab90*/  USEL UR5, URZ, 0x1, !UP2 ;  /* 0x00000001ff057887 */ /* 0x001fe4000d000000 */
[----:B------:R-:W-:-:S02]  /*aba0*/  USEL UR23, UR23, URZ, !UP2 ;  /* 0x000000ff17177287 */ /* 0x000fc4000d000000 */
[----:B------:R-:W-:Y:S02]  /*abb0*/  UISETP.NE.U32.AND UP2, UPT, UR19, URZ, UPT ;  /* 0x000000ff1300728c */ /* 0x000fe4000bf45070 */
[----:B------:R-:W-:-:S07]  /*abc0*/  ULOP3.LUT UR5, UR4, UR5, URZ, 0x3c, !UPT ;  /* 0x0000000504057292 */ /* 0x000fce000f8e3cff */
[----:B------:R-:W-:Y:S05]  /*abd0*/  BRA.U UP2, `(.L_x_10) ;  /* 0xffffffbd02b07547 */ /* 0x000fea000b83ffff */
.L_x_7:
[----:B------:R-:W-:-:S09]  /*abe0*/  UISETP.GE.AND UP1, UPT, UR24, 0x80, UPT ;  /* 0x000000801800788c */ /* 0x000fd2000bf26270 */
[----:B------:R-:W-:Y:S05]  /*abf0*/  BRA.U !UP1, `(.L_x_11) ;  /* 0x0000000109107547 */ /* 0x000fea000b800000 */
[----:B------:R-:W-:-:S06]  /*ac00*/  USHF.L.U32 UR4, UR4, 0x1f, URZ ;  /* 0x0000001f04047899 */ /* 0x000fcc00080006ff */
[----:B-----5:R-:W-:-:S04]  /*ac10*/  IMAD.U32 R0, RZ, RZ, UR4 ;  /* 0x00000004ff007e24 */ /* 0x020fc8000f8e00ff */
[----:B------:R-:W1:Y:S02]  /*ac20*/  SYNCS.PHASECHK.TRANS64.TRYWAIT P0, [UR6], R0 ;  /* 0x00000000ff0075a7 */ /* 0x000e640008001106 */
[----:B-1----:R-:W-:Y:S05]  /*ac30*/  @!P0 BRA `(.L_x_12) ;  /* 0x0000000c00e08947 */ /* 0x002fea0003800000 */
.L_x_11:
[----:B------:R-:W2:Y:S01]  /*ac40*/  LDL.LU R26, [R1+0x20] ;  /* 0x00002000011a7983 */ /* 0x000ea20000300800 */
[----:B------:R-:W1:Y:S03]  /*ac50*/  LDCU UR4, c[0x0][0x3b4] ;  /* 0x00007680ff0477ac */ /* 0x000e660008000800 */
[----:B------:R-:W1:Y:S01]  /*ac60*/  LDL.LU R25, [R1+0x1c] ;  /* 0x00001c0001197983 */ /* 0x000e620000300800 */
[----:B------:R-:W3:Y:S01]  /*ac70*/  LDCU.128 UR12, c[0x0][0x390] ;  /* 0x00007200ff0c77ac */ /* 0x000ee20008000c00 */
[----:B------:R-:W-:Y:S06]  /*ac80*/  BAR.SYNC.DEFER_BLOCKING 0x0 ;  /* 0x0000000000007b1d */ /* 0x000fec0000010000 */
[----:B------:R-:W4:Y:S01]  /*ac90*/  S2R R28, SR_TID.X ;  /* 0x00000000001c7919 */ /* 0x000f220000002100 */
[----:B------:R-:W0:Y:S01]  /*aca0*/  S2R R27, SR_CgaCtaId ;  /* 0x00000000001b7919 */ /* 0x000e220000008800 */
[----:B------:R-:W3:Y:S02]  /*acb0*/  @!P1 SYNCS.CCTL.IV [UR9+0x6000] ;  /* 0x00600000ff0099b1 */ /* 0x000ee40008000009 */
[----:B---3--:R-:W-:Y:S06]  /*acc0*/  BAR.SYNC.DEFER_BLOCKING 0x0 ;  /* 0x0000000000007b1d */ /* 0x008fec0000010000 */
[----:B------:R-:W-:Y:S01]  /*acd0*/  LDTM.16dp32bit_t0_t15.x16 R4, tmem[UR10] ;  /* 0x0000000a000479ee */ /* 0x000fe20008a00000 */
[----:B------:R-:W3:Y:S01]  /*ace0*/  LDTM.16dp32bit_t16_t31.x16 R4, tmem[UR10+0x10] ;  /* 0x0000100a000479ee */ /* 0x000ee20008a20000 */
[C---:B----45:R-:W-:Y:S01]  /*acf0*/  IMAD.SHL.U32 R0, R28.reuse, 0x40, RZ ;  /* 0x000000401c007824 */ /* 0x070fe200078e00ff */
[----:B------:R-:W-:Y:S01]  /*ad00*/  SHF.R.S32.HI R24, RZ, 0x5, R28 ;  /* 0x00000005ff187819 */ /* 0x000fe2000001141c */
[----:B------:R-:W-:-:S02]  /*ad10*/  IMAD.SHL.U32 R3, R28, 0x10, RZ ;  /* 0x000000101c037824 */ /* 0x000fc400078e00ff */
[----:B------:R-:W-:Y:S01]  /*ad20*/  IMAD.SHL.U32 R21, R28, 0x4, RZ ;  /* 0x000000041c157824 */ /* 0x000fe200078e00ff */
[----:B------:R-:W-:Y:S01]  /*ad30*/  LOP3.LUT R0, R0, 0x600, RZ, 0xc0, !PT ;  /* 0x0000060000007812 */ /* 0x000fe200078ec0ff */
[----:B------:R-:W-:Y:S01]  /*ad40*/  IMAD.SHL.U32 R20, R28, 0x80, RZ ;  /* 0x000000801c147824 */ /* 0x000fe200078e00ff */
[----:B------:R-:W-:Y:S02]  /*ad50*/  LOP3.LUT R2, R3, 0x30, RZ, 0xc0, !PT ;  /* 0x0000003003027812 */ /* 0x000fe400078ec0ff */
[----:B------:R-:W-:Y:S01]  /*ad60*/  LOP3.LUT R3, R0, 0x70, R3, 0xf8, !PT ;  /* 0x0000007000037812 */ /* 0x000fe200078ef803 */
[----:B------:R-:W4:Y:S01]  /*ad70*/  @!P1 SYNCS.CCTL.IV [UR9+0x6008] ;  /* 0x00600800ff0099b1 */ /* 0x000f220008000009 */
[----:B------:R-:W-:Y:S01]  /*ad80*/  LOP3.LUT R23, R2, 0xc0, R21, 0xf8, !PT ;  /* 0x000000c002177812 */ /* 0x000fe200078ef815 */
[----:B------:R-:W-:Y:S01]  /*ad90*/  NOP ;  /* 0x0000000000007918 */ /* 0x000fe20000000000 */
[----:B------:R-:W-:Y:S02]  /*ada0*/  SGXT R0, R24, 0x1 ;  /* 0x000000011800781a */ /* 0x000fe40000000200 */
[----:B------:R-:W-:-:S02]  /*adb0*/  SHF.R.S32.HI R24, RZ, 0x2, R28 ;  /* 0x00000002ff187819 */ /* 0x000fc4000001141c */
[----:B------:R-:W-:Y:S02]  /*adc0*/  LOP3.LUT R21, R20, 0x400, RZ, 0xc0, !PT ;  /* 0x0000040014157812 */ /* 0x000fe400078ec0ff */
[----:B------:R-:W-:Y:S02]  /*add0*/  LOP3.LUT R2, R28, 0x40, RZ, 0xc0, !PT ;  /* 0x000000401c027812 */ /* 0x000fe400078ec0ff */
[----:B---3--:R-:W-:Y:S01]  /*ade0*/  F2FP.SATFINITE.E4M3.F32.PACK_AB_MERGE_C R4, R5, R4, RZ ;  /* 0x000000040504723e */ /* 0x008fe200048070ff */
[----:B------:R-:W-:Y:S01]  /*adf0*/  VIADD R21, R21, UR9 ;  /* 0x0000000915157c36 */ /* 0x000fe20008000000 */
[----:B------:R-:W-:Y:S02]  /*ae00*/  F2FP.SATFINITE.E4M3.F32.PACK_AB_MERGE_C R6, R7, R6, RZ ;  /* 0x000000060706723e */ /* 0x000fe400048070ff */
[----:B------:R-:W-:Y:S02]  /*ae10*/  F2FP.SATFINITE.E4M3.F32.PACK_AB_MERGE_C R8, R9, R8, RZ ;  /* 0x000000080908723e */ /* 0x000fe400048070ff */
[----:B------:R-:W-:-:S02]  /*ae20*/  F2FP.SATFINITE.E4M3.F32.PACK_AB_MERGE_C R12, R13, R12, RZ ;  /* 0x0000000c0d0c723e */ /* 0x000fc400048070ff */
[----:B------:R-:W-:Y:S02]  /*ae30*/  F2FP.SATFINITE.E4M3.F32.PACK_AB_MERGE_C R14, R15, R14, RZ ;  /* 0x0000000e0f0e723e */ /* 0x000fe400048070ff */
[----:B------:R-:W-:Y:S02]  /*ae40*/  F2FP.SATFINITE.E4M3.F32.PACK_AB_MERGE_C R16, R17, R16, RZ ;  /* 0x000000101110723e */ /* 0x000fe400048070ff */
[----:B------:R-:W-:Y:S02]  /*ae50*/  LOP3.LUT R0, R3, 0x1040, R0, 0x78, !PT ;  /* 0x0000104003007812 */ /* 0x000fe400078e7800 */
[----:B------:R-:W-:Y:S01]  /*ae60*/  SGXT R20, R24, 0x1 ;  /* 0x000000011814781a */ /* 0x000fe20000000200 */
[C---:B------:R-:W-:Y:S01]  /*ae70*/  IMAD R24, R2.reuse, 0x8, R21 ;  /* 0x0000000802187824 */ /* 0x040fe200078e0215 */
[----:B------:R-:W-:Y:S02]  /*ae80*/  LEA R3, R2, UR9, 0x1 ;  /* 0x0000000902037c11 */ /* 0x000fe4000f8e08ff */
[----:B------:R-:W-:-:S02]  /*ae90*/  LOP3.LUT R4, R4, 0xffff, RZ, 0xc0, !PT ;  /* 0x0000ffff04047812 */ /* 0x000fc400078ec0ff */
[----:B------:R-:W-:Y:S02]  /*aea0*/  LOP3.LUT R9, R6, 0xffff, RZ, 0xc0, !PT ;  /* 0x0000ffff06097812 */ /* 0x000fe400078ec0ff */
[----:B------:R-:W-:Y:S02]  /*aeb0*/  LOP3.LUT R8, R8, 0xffff, RZ, 0xc0, !PT ;  /* 0x0000ffff08087812 */ /* 0x000fe400078ec0ff */
[----:B------:R-:W-:Y:S02]  /*aec0*/  LOP3.LUT R16, R16, 0xffff, RZ, 0xc0, !PT ;  /* 0x0000ffff10107812 */ /* 0x000fe400078ec0ff */
[----:B------:R-:W-:Y:S02]  /*aed0*/  LOP3.LUT R12, R12, 0xffff, RZ, 0xc0, !PT ;  /* 0x0000ffff0c0c7812 */ /* 0x000fe400078ec0ff */
[----:B------:R-:W-:Y:S02]  /*aee0*/  LOP3.LUT R13, R14, 0xffff, RZ, 0xc0, !PT ;  /* 0x0000ffff0e0d7812 */ /* 0x000fe400078ec0ff */
[----:B------:R-:W-:Y:S01]  /*aef0*/  LOP3.LUT R23, R23, 0x1040, R20, 0x78, !PT ;  /* 0x0000104017177812 */ /* 0x000fe200078e7814 */
[----:B------:R-:W-:Y:S01]  /*af00*/  IMAD.IADD R20, R0, 0x1, R3 ;  /* 0x0000000100147824 */ /* 0x000fe200078e0203 */
[----:B------:R-:W-:-:S02]  /*af10*/  PRMT R0, R8, 0x3340, R1 ;  /* 0x0000334008007816 */ /* 0x000fc40000000001 */
[----:B------:R-:W-:Y:S02]  /*af20*/  PRMT R2, R16, 0x3340, R1 ;  /* 0x0000334010027816 */ /* 0x000fe40000000001 */
[----:B------:R-:W-:Y:S02]  /*af30*/  PRMT R3, R4, 0x3340, R9 ;  /* 0x0000334004037816 */ /* 0x000fe40000000009 */
[----:B------:R-:W-:Y:S02]  /*af40*/  PRMT R5, R12, 0x3340, R13 ;  /* 0x000033400c057816 */ /* 0x000fe4000000000d */
[----:B------:R-:W-:Y:S02]  /*af50*/  F2FP.SATFINITE.E4M3.F32.PACK_AB_MERGE_C R10, R11, R10, RZ ;  /* 0x0000000a0b0a723e */ /* 0x000fe400048070ff */
[----:B------:R-:W-:Y:S02]  /*af60*/  PRMT R7, R3, 0x5410, R0 ;  /* 0x0000541003077816 */ /* 0x000fe40000000000 */
[----:B------:R-:W-:-:S02]  /*af70*/  PRMT R11, R5, 0x5410, R2 ;  /* 0x00005410050b7816 */ /* 0x000fc40000000002 */
[----:B------:R-:W-:Y:S02]  /*af80*/  SHF.R.U32.HI R0, RZ, 0x8, R4 ;  /* 0x00000008ff007819 */ /* 0x000fe40000011604 */
[----:B------:R-:W-:Y:S02]  /*af90*/  SHF.R.U32.HI R2, RZ, 0x8, R9 ;  /* 0x00000008ff027819 */ /* 0x000fe40000011609 */
[----:B------:R-:W-:Y:S02]  /*afa0*/  SHF.R.U32.HI R3, RZ, 0x8, R8 ;  /* 0x00000008ff037819 */ /* 0x000fe40000011608 */
[----:B------:R-:W-:Y:S02]  /*afb0*/  SHF.R.U32.HI R4, RZ, 0x8, R12 ;  /* 0x00000008ff047819 */ /* 0x000fe4000001160c */
[----:B------:R-:W-:Y:S02]  /*afc0*/  SHF.R.U32.HI R5, RZ, 0x8, R13 ;  /* 0x00000008ff057819 */ /* 0x000fe4000001160d */
[----:B------:R-:W-:-:S02]  /*afd0*/  SHF.R.U32.HI R6, RZ, 0x8, R16 ;  /* 0x00000008ff067819 */ /* 0x000fc40000011610 */
[----:B------:R-:W-:Y:S01]  /*afe0*/  LOP3.LUT R9, R0, 0xffff, RZ, 0xc0, !PT ;  /* 0x0000ffff00097812 */ /* 0x000fe200078ec0ff */
[----:B0-----:R-:W-:Y:S01]  /*aff0*/  IMAD.SHL.U32 R0, R27, 0x20, RZ ;  /* 0x000000201b007824 */ /* 0x001fe200078e00ff */
[----:B------:R-:W-:Y:S02]  /*b000*/  LOP3.LUT R2, R2, 0xffff, RZ, 0xc0, !PT ;  /* 0x0000ffff02027812 */ /* 0x000fe400078ec0ff */
[----:B------:R-:W-:Y:S02]  /*b010*/  LOP3.LUT R3, R3, 0xffff, RZ, 0xc0, !PT ;  /* 0x0000ffff03037812 */ /* 0x000fe400078ec0ff */
[----:B------:R-:W-:Y:S02]  /*b020*/  LOP3.LUT R4, R4, 0xffff, RZ, 0xc0, !PT ;  /* 0x0000ffff04047812 */ /* 0x000fe400078ec0ff */
[----:B------:R-:W-:Y:S02]  /*b030*/  LOP3.LUT R5, R5, 0xffff, RZ, 0xc0, !PT ;  /* 0x0000ffff05057812 */ /* 0x000fe400078ec0ff */
[----:B------:R-:W-:-:S02]  /*b040*/  LOP3.LUT R6, R6, 0xffff, RZ, 0xc0, !PT ;  /* 0x0000ffff06067812 */ /* 0x000fc400078ec0ff */
[----:B------:R-:W-:Y:S02]  /*b050*/  PRMT R2, R9, 0x3340, R2 ;  /* 0x0000334009027816 */ /* 0x000fe40000000002 */
[----:B------:R-:W-:Y:S02]  /*b060*/  PRMT R3, R3, 0x3340, R22 ;  /* 0x0000334003037816 */ /* 0x000fe40000000016 */
[----:B------:R-:W-:Y:S02]  /*b070*/  F2FP.SATFINITE.E4M3.F32.PACK_AB_MERGE_C R18, R19, R18, RZ ;  /* 0x000000121312723e */ /* 0x000fe400048070ff */
[----:B------:R-:W-:Y:S01]  /*b080*/  PRMT R5, R4, 0x3340, R5 ;  /* 0x0000334004057816 */ /* 0x000fe20000000005 */
[----:B------:R-:W-:Y:S01]  /*b090*/  IMAD.IADD R4, R23, 0x1, R24 ;  /* 0x0000000117047824 */ /* 0x000fe200078e0218 */
[----:B------:R-:W-:Y:S01]  /*b0a0*/  PRMT R6, R6, 0x3340, R1 ;  /* 0x0000334006067816 */ /* 0x000fe20000000001 */
[----:B------:R-:W0:Y:S01]  /*b0b0*/  LDC R23, c[0x0][0x3b8] ;  /* 0x0000ee00ff177b82 */ /* 0x000e220000000800 */
[----:B------:R-:W-:-:S02]  /*b0c0*/  LOP3.LUT R10, R10, 0xffff, RZ, 0xc0, !PT ;  /* 0x0000ffff0a0a7812 */ /* 0x000fc400078ec0ff */
[----:B------:R-:W-:Y:S02]  /*b0d0*/  PRMT R3, R2, 0x5410, R3 ;  /* 0x0000541002037816 */ /* 0x000fe40000000003 */
[----:B------:R-:W-:Y:S02]  /*b0e0*/  LOP3.LUT R18, R18, 0xffff, RZ, 0xc0, !PT ;  /* 0x0000ffff12127812 */ /* 0x000fe400078ec0ff */
[----:B------:R-:W-:Y:S02]  /*b0f0*/  PRMT R5, R5, 0x5410, R6 ;  /* 0x0000541005057816 */ /* 0x000fe40000000006 */
[--C-:B------:R-:W-:Y:S02]  /*b100*/  PRMT R8, R7, 0x4210, R10.reuse ;  /* 0x0000421007087816 */ /* 0x100fe4000000000a */
[----:B------:R-:W-:Y:S02]  /*b110*/  PRMT R9, R3, 0x5210, R10 ;  /* 0x0000521003097816 */ /* 0x000fe4000000000a */
[----:B------:R-:W-:-:S02]  /*b120*/  PRMT R10, R11, 0x4210, R18 ;  /* 0x000042100b0a7816 */ /* 0x000fc40000000012 */
[----:B------:R-:W-:Y:S02]  /*b130*/  PRMT R11, R5, 0x5210, R18 ;  /* 0x00005210050b7816 */ /* 0x000fe40000000012 */
[----:B------:R-:W-:-:S03]  /*b140*/  SHF.R.U32.HI R3, RZ, 0x6, R28 ;  /* 0x00000006ff037819 */ /* 0x000fc6000001161c */
[----:B----4-:R-:W-:Y:S01]  /*b150*/  STSM.16.M88.4 [R20], R8 ;  /* 0x0000000814007844 */ /* 0x010fe20000000200 */
[----:B------:R-:W-:Y:S01]  /*b160*/  SGXT.U32 R3, R3, 0x1 ;  /* 0x000000010303781a */ /* 0x000fe20000000000 */
[----:B------:R-:W-:Y:S03]  /*b170*/  BAR.SYNC.DEFER_BLOCKING 0x0 ;  /* 0x0000000000007b1d */ /* 0x000fe60000010000 */
[----:B------:R-:W-:-:S03]  /*b180*/  LOP3.LUT R0, R3, 0x20, R0, 0xf8, !PT ;  /* 0x0000002003007812 */ /* 0x000fc600078ef800 */
[----:B------:R-:W3:Y:S02]  /*b190*/  LDSM.16.M88.4 R4, [R4] ;  /* 0x000000000404783b */ /* 0x000ee40000000200 */
[C---:B---3--:R-:W-:Y:S02]  /*b1a0*/  PRMT R13, R4.reuse, 0x7770, RZ ;  /* 0x00007770040d7816 */ /* 0x048fe400000000ff */
[C---:B------:R-:W-:Y:S02]  /*b1b0*/  PRMT R15, R4.reuse, 0x7771, RZ ;  /* 0x00007771040f7816 */ /* 0x040fe400000000ff */
[C---:B------:R-:W-:Y:S02]  /*b1c0*/  PRMT R17, R4.reuse, 0x7772, RZ ;  /* 0x0000777204117816 */ /* 0x040fe400000000ff */
[----:B------:R-:W-:Y:S02]  /*b1d0*/  PRMT R19, R4, 0x7773, RZ ;  /* 0x0000777304137816 */ /* 0x000fe400000000ff */
[----:B--2---:R-:W-:Y:S01]  /*b1e0*/  LOP3.LUT R14, R0, R26, RZ, 0xfc, !PT ;  /* 0x0000001a000e7212 */ /* 0x004fe200078efcff */
[C---:B-1----:R-:W-:Y:S01]  /*b1f0*/  IMAD R2, R25.reuse, UR4, RZ ;  /* 0x0000000419027c24 */ /* 0x042fe2000f8e02ff */
[----:B------:R-:W-:-:S03]  /*b200*/  ISETP.GE.AND P0, PT, R25, UR14, PT ;  /* 0x0000000e19007c0c */ /* 0x000fc6000bf06270 */
[C---:B0-----:R-:W-:Y:S01]  /*b210*/  IMAD R0, R14.reuse, R23, RZ ;  /* 0x000000170e007224 */ /* 0x041fe200078e02ff */
[----:B------:R-:W-:Y:S02]  /*b220*/  LOP3.LUT R8, R14, 0x2, RZ, 0xfc, !PT ;  /* 0x000000020e087812 */ /* 0x000fe400078efcff */
[----:B------:R-:W-:Y:S01]  /*b230*/  IADD3 R21, P1, PT, R2, UR12, RZ ;  /* 0x0000000c02157c10 */ /* 0x000fe2000ff3e0ff */
[----:B------:R-:W-:Y:S01]  /*b240*/  IMAD R9, R23, 0x2, R0 ;  /* 0x0000000217097824 */ /* 0x000fe200078e0200 */
[C---:B------:R-:W-:Y:S02]  /*b250*/  ISETP.LT.AND P5, PT, R14.reuse, UR15, !P0 ;  /* 0x0000000f0e007c0c */ /* 0x040fe4000c7a1270 */
[----:B------:R-:W-:Y:S02]  /*b260*/  LOP3.LUT R3, R14, 0x4, RZ, 0xfc, !PT ;  /* 0x000000040e037812 */ /* 0x000fe400078efcff */
[----:B------:R-:W-:Y:S02]  /*b270*/  LEA.HI.X.SX32 R27, R2, UR13, 0x1, P1 ;  /* 0x0000000d021b7c11 */ /* 0x000fe400088f0eff */
[----:B------:R-:W-:-:S02]  /*b280*/  ISETP.LT.AND P4, PT, R8, UR15, !P0 ;  /* 0x0000000f08007c0c */ /* 0x000fc4000c781270 */
[----:B------:R-:W-:Y:S02]  /*b290*/  IADD3 R2, P1, PT, R0, R21, RZ ;  /* 0x0000001500027210 */ /* 0x000fe40007f3e0ff */
[C---:B------:R-:W-:Y:S02]  /*b2a0*/  LOP3.LUT R8, R14.reuse, 0x8, RZ, 0xfc, !PT ;  /* 0x000000080e087812 */ /* 0x040fe400078efcff */
[----:B------:R-:W-:Y:S02]  /*b2b0*/  ISETP.LT.AND P3, PT, R3, UR15, !P0 ;  /* 0x0000000f03007c0c */ /* 0x000fe4000c761270 */
[----:B------:R-:W-:Y:S02]  /*b2c0*/  LOP3.LUT R10, R14, 0x6, RZ, 0xfc, !PT ;  /* 0x000000060e0a7812 */ /* 0x000fe400078efcff */
[----:B------:R-:W-:Y:S01]  /*b2d0*/  LEA.HI.X.SX32 R3, R0, R27, 0x1, P1 ;  /* 0x0000001b00037211 */ /* 0x000fe200008f0eff */
[----:B------:R-:W-:Y:S01]  /*b2e0*/  IMAD R0, R23, 0x2, R9 ;  /* 0x0000000217007824 */ /* 0x000fe200078e0209 */
[----:B------:R-:W-:-:S02]  /*b2f0*/  ISETP.LT.AND P1, PT, R8, UR15, !P0 ;  /* 0x0000000f08007c0c */ /* 0x000fc4000c721270 */
[----:B------:R-:W-:Y:S01]  /*b300*/  IADD3 R8, P6, PT, R9, R21, RZ ;  /* 0x0000001509087210 */ /* 0x000fe20007fde0ff */
[----:B------:R0:W-:Y:S01]  /*b310*/  @P5 STG.E.U8 desc[UR20][R2.64], R13 ;  /* 0x0000000d02005986 */ /* 0x0001e2000c101114 */
[----:B------:R-:W-:Y:S01]  /*b320*/  ISETP.LT.AND P2, PT, R10, UR15, !P0 ;  /* 0x0000000f0a007c0c */ /* 0x000fe2000c741270 */
[----:B------:R-:W-:Y:S01]  /*b330*/  IMAD R12, R23, 0x2, R0 ;  /* 0x00000002170c7824 */ /* 0x000fe200078e0200 */
[----:B------:R-:W-:Y:S02]  /*b340*/  LOP3.LUT R10, R14, 0xa, RZ, 0xfc, !PT ;  /* 0x0000000a0e0a7812 */ /* 0x000fe400078efcff */
[----:B------:R-:W-:Y:S02]  /*b350*/  LEA.HI.X.SX32 R9, R9, R27, 0x1, P6 ;  /* 0x0000001b09097211 */ /* 0x000fe400030f0eff */
[----:B------:R-:W-:Y:S02]  /*b360*/  ISETP.LT.AND P5, PT, R10, UR15, !P0 ;  /* 0x0000000f0a007c0c */ /* 0x000fe4000c7a1270 */
[----:B------:R-:W-:Y:S01]  /*b370*/  LOP3.LUT R11, R14, 0xc, RZ, 0xfc, !PT ;  /* 0x0000000c0e0b7812 */ /* 0x000fe200078efcff */
[----:B------:R1:W-:Y:S01]  /*b380*/  @P4 STG.E.U8 desc[UR20][R8.64], R15 ;  /* 0x0000000f08004986 */ /* 0x0003e2000c101114 */
[----:B------:R-:W-:-:S02]  /*b390*/  IADD3 R10, P6, PT, R0, R21, RZ ;  /* 0x00000015000a7210 */ /* 0x000fc40007fde0ff */
[----:B------:R-:W-:Y:S02]  /*b3a0*/  ISETP.LT.AND P4, PT, R11, UR15, !P0 ;  /* 0x0000000f0b007c0c */ /* 0x000fe4000c781270 */
[----:B------:R-:W-:Y:S01]  /*b3b0*/  LEA.HI.X.SX32 R11, R0, R27, 0x1, P6 ;  /* 0x0000001b000b7211 */ /* 0x000fe200030f0eff */
[C---:B------:R-:W-:Y:S01]  /*b3c0*/  IMAD R0, R23.reuse, 0x2, R12 ;  /* 0x0000000217007824 */ /* 0x040fe200078e020c */
[----:B0-----:R-:W-:Y:S02]  /*b3d0*/  IADD3 R2, P6, PT, R12, R21, RZ ;  /* 0x000000150c027210 */ /* 0x001fe40007fde0ff */
[----:B------:R-:W-:Y:S01]  /*b3e0*/  LOP3.LUT R13, R14, 0xe, RZ, 0xfc, !PT ;  /* 0x0000000e0e0d7812 */ /* 0x000fe200078efcff */
[----:B------:R-:W-:Y:S01]  /*b3f0*/  IMAD R4, R23, 0x2, R0 ;  /* 0x0000000217047824 */ /* 0x000fe200078e0200 */
[----:B------:R-:W-:Y:S01]  /*b400*/  LEA.HI.X.SX32 R3, R12, R27, 0x1, P6 ;  /* 0x0000001b0c037211 */ /* 0x000fe200030f0eff */
[----:B------:R-:W-:Y:S01]  /*b410*/  @P3 STG.E.U8 desc[UR20][R10.64], R17 ;  /* 0x000000110a003986 */ /* 0x000fe2000c101114 */
[----:B-1----:R-:W-:-:S02]  /*b420*/  IADD3 R8, P6, PT, R0, R21, RZ ;  /* 0x0000001500087210 */ /* 0x002fc40007fde0ff */
[----:B------:R-:W-:Y:S01]  /*b430*/  LOP3.LUT R12, R14, 0x10, RZ, 0xfc, !PT ;  /* 0x000000100e0c7812 */ /* 0x000fe200078efcff */
[----:B------:R0:W-:Y:S01]  /*b440*/  @P2 STG.E.U8 desc[UR20][R2.64], R19 ;  /* 0x0000001302002986 */ /* 0x0001e2000c101114 */
[----:B------:R-:W-:Y:S01]  /*b450*/  LEA.HI.X.SX32 R9, R0, R27, 0x1, P6 ;  /* 0x0000001b00097211 */ /* 0x000fe200030f0eff */
[----:B------:R-:W-:Y:S01]  /*b460*/  IMAD R0, R23, 0x2, R4 ;  /* 0x0000000217007824 */ /* 0x000fe200078e0204 */
[----:B------:R-:W-:Y:S02]  /*b470*/  PRMT R15, R5, 0x7770, RZ ;  /* 0x00007770050f7816 */ /* 0x000fe400000000ff */
[----:B------:R-:W-:Y:S02]  /*b480*/  ISETP.LT.AND P3, PT, R13, UR15, !P0 ;  /* 0x0000000f0d007c0c */ /* 0x000fe4000c761270 */
[----:B------:R-:W-:Y:S01]  /*b490*/  ISETP.LT.AND P2, PT, R12, UR15, !P0 ;  /* 0x0000000f0c007c0c */ /* 0x000fe2000c741270 */
[----:B------:R1:W-:Y:S01]  /*b4a0*/  @P1 STG.E.U8 desc[UR20][R8.64], R15 ;  /* 0x0000000f08001986 */ /* 0x0003e2000c101114 */
[----:B------:R-:W-:-:S02]  /*b4b0*/  LOP3.LUT R13, R14, 0x12, RZ, 0xfc, !PT ;  /* 0x000000120e0d7812 */ /* 0x000fc400078efcff */
[C---:B------:R-:W-:Y:S02]  /*b4c0*/  IADD3 R12, P6, PT, R4.reuse, R21, RZ ;  /* 0x00000015040c7210 */ /* 0x040fe40007fde0ff */
[----:B------:R-:W-:Y:S02]  /*b4d0*/  ISETP.LT.AND P1, PT, R13, UR15, !P0 ;  /* 0x0000000f0d007c0c */ /* 0x000fe4000c721270 */
[----:B------:R-:W-:Y:S01]  /*b4e0*/  LEA.HI.X.SX32 R13, R4, R27, 0x1, P6 ;  /* 0x0000001b040d7211 */ /* 0x000fe200030f0eff */
[----:B------:R-:W-:Y:S01]  /*b4f0*/  IMAD R4, R23, 0x2, R0 ;  /* 0x0000000217047824 */ /* 0x000fe200078e0200 */
[----:B0-----:R-:W-:Y:S02]  /*b500*/  IADD3 R2, P6, PT, R0, R21, RZ ;  /* 0x0000001500027210 */ /* 0x001fe40007fde0ff */
[----:B------:R-:W-:Y:S02]  /*b510*/  PRMT R11, R5, 0x7771, RZ ;  /* 0x00007771050b7816 */ /* 0x000fe400000000ff */
[----:B------:R-:W-:-:S02]  /*b520*/  LOP3.LUT R10, R14, 0x14, RZ, 0xfc, !PT ;  /* 0x000000140e0a7812 */ /* 0x000fc400078efcff */
[----:B------:R-:W-:Y:S01]  /*b530*/  LEA.HI.X.SX32 R3, R0, R27, 0x1, P6 ;  /* 0x0000001b00037211 */ /* 0x000fe200030f0eff */
[----:B------:R-:W-:Y:S01]  /*b540*/  @P5 STG.E.U8 desc[UR20][R12.64], R11 ;  /* 0x0000000b0c005986 */ /* 0x000fe2000c101114 */
[----:B-1----:R-:W-:Y:S01]  /*b550*/  IADD3 R8, P6, PT, R4, R21, RZ ;  /* 0x0000001504087210 */ /* 0x002fe20007fde0ff */
[----:B------:R-:W-:Y:S01]  /*b560*/  IMAD R0, R23, 0x2, R4 ;  /* 0x0000000217007824 */ /* 0x000fe200078e0204 */
[----:B------:R-:W-:Y:S02]  /*b570*/  PRMT R17, R5, 0x7772, RZ ;  /* 0x0000777205117816 */ /* 0x000fe400000000ff */
[----:B------:R-:W-:Y:S02]  /*b580*/  ISETP.LT.AND P5, PT, R10, UR15, !P0 ;  /* 0x0000000f0a007c0c */ /* 0x000fe4000c7a1270 */
[----:B------:R-:W-:Y:S01]  /*b590*/  LOP3.LUT R10, R14, 0x16, RZ, 0xfc, !PT ;  /* 0x000000160e0a7812 */ /* 0x000fe200078efcff */
[----:B------:R0:W-:Y:S01]  /*b5a0*/  @P4 STG.E.U8 desc[UR20][R2.64], R17 ;  /* 0x0000001102004986 */ /* 0x0001e2000c101114 */
[----:B------:R-:W-:-:S02]  /*b5b0*/  LEA.HI.X.SX32 R9, R4, R27, 0x1, P6 ;  /* 0x0000001b04097211 */ /* 0x000fc400030f0eff */
[----:B------:R-:W-:Y:S02]  /*b5c0*/  PRMT R15, R5, 0x7773, RZ ;  /* 0x00007773050f7816 */ /* 0x000fe400000000ff */
[----:B------:R-:W-:Y:S02]  /*b5d0*/  LOP3.LUT R5, R14, 0x18, RZ, 0xfc, !PT ;  /* 0x000000180e057812 */ /* 0x000fe400078efcff */
[----:B------:R-:W-:Y:S01]  /*b5e0*/  ISETP.LT.AND P4, PT, R10, UR15, !P0 ;  /* 0x0000000f0a007c0c */ /* 0x000fe2000c781270 */
[----:B------:R-:W-:Y:S01]  /*b5f0*/  IMAD R10, R23, 0x2, R0 ;  /* 0x00000002170a7824 */ /* 0x000fe200078e0200 */
[C---:B------:R-:W-:Y:S01]  /*b600*/  IADD3 R4, P6, PT, R0.reuse, R21, RZ ;  /* 0x0000001500047210 */ /* 0x040fe20007fde0ff */
[----:B------:R1:W-:Y:S01]  /*b610*/  @P3 STG.E.U8 desc[UR20][R8.64], R15 ;  /* 0x0000000f08003986 */ /* 0x0003e2000c101114 */
[----:B------:R-:W-:Y:S02]  /*b620*/  ISETP.LT.AND P3, PT, R5, UR15, !P0 ;  /* 0x0000000f05007c0c */ /* 0x000fe4000c761270 */
[----:B------:R-:W-:Y:S01]  /*b630*/  LEA.HI.X.SX32 R5, R0, R27, 0x1, P6 ;  /* 0x0000001b00057211 */ /* 0x000fe200030f0eff */
[----:B------:R-:W-:Y:S01]  /*b640*/  IMAD R0, R23, 0x2, R10 ;  /* 0x0000000217007824 */ /* 0x000fe200078e020a */
[----:B0-----:R-:W-:-:S02]  /*b650*/  PRMT R17, R6, 0x7770, RZ ;  /* 0x0000777006117816 */ /* 0x001fc400000000ff */
[----:B------:R-:W-:Y:S02]  /*b660*/  LOP3.LUT R11, R14, 0x1a, RZ, 0xfc, !PT ;  /* 0x0000001a0e0b7812 */ /* 0x000fe400078efcff */
[----:B------:R-:W-:Y:S01]  /*b670*/  IADD3 R2, P6, PT, R10, R21, RZ ;  /* 0x000000150a027210 */ /* 0x000fe20007fde0ff */
[----:B------:R0:W-:Y:S01]  /*b680*/  @P2 STG.E.U8 desc[UR20][R4.64], R17 ;  /* 0x0000001104002986 */ /* 0x0001e2000c101114 */
[----:B------:R-:W-:Y:S02]  /*b690*/  PRMT R19, R6, 0x7771, RZ ;  /* 0x0000777106137816 */ /* 0x000fe400000000ff */
[----:B------:R-:W-:Y:S02]  /*b6a0*/  LEA.HI.X.SX32 R3, R10, R27, 0x1, P6 ;  /* 0x0000001b0a037211 */ /* 0x000fe400030f0eff */
[----:B------:R-:W-:Y:S01]  /*b6b0*/  ISETP.LT.AND P2, PT, R11, UR15, !P0 ;  /* 0x0000000f0b007c0c */ /* 0x000fe2000c741270 */
[C---:B------:R-:W-:Y:S01]  /*b6c0*/  IMAD R11, R23.reuse, 0x2, R0 ;  /* 0x00000002170b7824 */ /* 0x040fe200078e0200 */
[----:B-1----:R-:W-:Y:S01]  /*b6d0*/  LOP3.LUT R15, R14, 0x1c, RZ, 0xfc, !PT ;  /* 0x0000001c0e0f7812 */ /* 0x002fe200078efcff */
[----:B------:R1:W-:Y:S01]  /*b6e0*/  @P1 STG.E.U8 desc[UR20][R2.64], R19 ;  /* 0x0000001302001986 */ /* 0x0003e2000c101114 */
[-C--:B------:R-:W-:Y:S01]  /*b6f0*/  IADD3 R8, P1, PT, R0, R21.reuse, RZ ;  /* 0x0000001500087210 */ /* 0x080fe20007f3e0ff */
[----:B------:R-:W-:Y:S01]  /*b700*/  IMAD R13, R23, 0x2, R11 ;  /* 0x00000002170d7824 */ /* 0x000fe200078e020b */
[----:B------:R-:W-:-:S02]  /*b710*/  IADD3 R10, P6, PT, R11, R21, RZ ;  /* 0x000000150b0a7210 */ /* 0x000fc40007fde0ff */
[-C--:B------:R-:W-:Y:S01]  /*b720*/  LEA.HI.X.SX32 R9, R0, R27.reuse, 0x1, P1 ;  /* 0x0000001b00097211 */ /* 0x080fe200008f0eff */
[----:B------:R-:W-:Y:S01]  /*b730*/  IMAD R0, R23, 0x2, R13 ;  /* 0x0000000217007824 */ /* 0x000fe200078e020d */
[----:B------:R-:W-:Y:S02]  /*b740*/  LEA.HI.X.SX32 R11, R11, R27, 0x1, P6 ;  /* 0x0000001b0b0b7211 */ /* 0x000fe400030f0eff */
[----:B------:R-:W-:Y:S01]  /*b750*/  IADD3 R12, P6, PT, R13, R21, RZ ;  /* 0x000000150d0c7210 */ /* 0x000fe20007fde0ff */
[----:B0-----:R-:W-:Y:S01]  /*b760*/  IMAD R5, R23, 0x2, R0 ;  /* 0x0000000217057824 */ /* 0x001fe200078e0200 */
[----:B------:R-:W-:Y:S02]  /*b770*/  LOP3.LUT R14, R14, 0x1e, RZ, 0xfc, !PT ;  /* 0x0000001e0e0e7812 */ /* 0x000fe400078efcff */
[----:B------:R-:W-:Y:S02]  /*b780*/  LEA.HI.X.SX32 R13, R13, R27, 0x1, P6 ;  /* 0x0000001b0d0d7211 */ /* 0x000fe400030f0eff */
[----:B-1----:R-:W-:-:S02]  /*b790*/  IADD3 R2, P6, PT, R0, R21, RZ ;  /* 0x0000001500027210 */ /* 0x002fc40007fde0ff */
[----:B------:R-:W-:Y:S02]  /*b7a0*/  ISETP.LT.AND P1, PT, R15, UR15, !P0 ;  /* 0x0000000f0f007c0c */ /* 0x000fe4000c721270 */
[----:B------:R-:W-:Y:S01]  /*b7b0*/  LEA.HI.X.SX32 R3, R0, R27, 0x1, P6 ;  /* 0x0000001b00037211 */ /* 0x000fe200030f0eff */
[----:B------:R-:W-:Y:S01]  /*b7c0*/  IMAD R0, R23, 0x2, R5 ;  /* 0x0000000217007824 */ /* 0x000fe200078e0205 */
[----:B------:R-:W-:Y:S02]  /*b7d0*/  IADD3 R4, P6, PT, R5, R21, RZ ;  /* 0x0000001505047210 */ /* 0x000fe40007fde0ff */
[----:B------:R-:W-:Y:S02]  /*b7e0*/  ISETP.LT.AND P0, PT, R14, UR15, !P0 ;  /* 0x0000000f0e007c0c */ /* 0x000fe4000c701270 */
[C---:B------:R-:W-:Y:S02]  /*b7f0*/  PRMT R15, R6.reuse, 0x7772, RZ ;  /* 0x00007772060f7816 */ /* 0x040fe400000000ff */
[----:B------:R-:W-:-:S02]  /*b800*/  PRMT R17, R6, 0x7773, RZ ;  /* 0x0000777306117816 */ /* 0x000fc400000000ff */
[----:B------:R-:W-:Y:S01]  /*b810*/  LEA.HI.X.SX32 R5, R5, R27, 0x1, P6 ;  /* 0x0000001b05057211 */ /* 0x000fe200030f0eff */
[----:B------:R0:W-:Y:S01]  /*b820*/  @P5 STG.E.U8 desc[UR20][R8.64], R15 ;  /* 0x0000000f08005986 */ /* 0x0001e2000c101114 */
[----:B------:R-:W-:Y:S02]  /*b830*/  IADD3 R6, P6, PT, R0, R21, RZ ;  /* 0x0000001500067210 */ /* 0x000fe40007fde0ff */
[C---:B------:R-:W-:Y:S01]  /*b840*/  PRMT R19, R7.reuse, 0x7770, RZ ;  /* 0x0000777007137816 */ /* 0x040fe200000000ff */
[----:B------:R0:W-:Y:S01]  /*b850*/  @P4 STG.E.U8 desc[UR20][R10.64], R17 ;  /* 0x000000110a004986 */ /* 0x0001e2000c101114 */
[C---:B------:R-:W-:Y:S02]  /*b860*/  PRMT R21, R7.reuse, 0x7771, RZ ;  /* 0x0000777107157816 */ /* 0x040fe400000000ff */
[C---:B------:R-:W-:Y:S01]  /*b870*/  PRMT R23, R7.reuse, 0x7772, RZ ;  /* 0x0000777207177816 */ /* 0x040fe200000000ff */
[----:B------:R0:W-:Y:S01]  /*b880*/  @P3 STG.E.U8 desc[UR20][R12.64], R19 ;  /* 0x000000130c003986 */ /* 0x0001e2000c101114 */
[----:B------:R-:W-:-:S02]  /*b890*/  PRMT R25, R7, 0x7773, RZ ;  /* 0x0000777307197816 */ /* 0x000fc400000000ff */
[----:B------:R-:W-:Y:S01]  /*b8a0*/  LEA.HI.X.SX32 R7, R0, R27, 0x1, P6 ;  /* 0x0000001b00077211 */ /* 0x000fe200030f0eff */
[----:B------:R0:W-:Y:S04]  /*b8b0*/  @P2 STG.E.U8 desc[UR20][R2.64], R21 ;  /* 0x0000001502002986 */ /* 0x0001e8000c101114 */
[----:B------:R0:W-:Y:S04]  /*b8c0*/  @P1 STG.E.U8 desc[UR20][R4.64], R23 ;  /* 0x0000001704001986 */ /* 0x0001e8000c101114 */
[----:B------:R0:W-:Y:S01]  /*b8d0*/  @P0 STG.E.U8 desc[UR20][R6.64], R25 ;  /* 0x0000001906000986 */ /* 0x0001e2000c101114 */
[----:B------:R-:W-:Y:S06]  /*b8e0*/  BAR.SYNC.DEFER_BLOCKING 0x0 ;  /* 0x0000000000007b1d */ /* 0x000fec0000010000 */
[----:B------:R-:W-:Y:S05]  /*b8f0*/  BRA.U UP0, `(.L_x_13) ;  /* 0x00000001009c7547 */ /* 0x000fea000b800000 */
[----:B------:R-:W1:Y:S01]  /*b900*/  S2UR UR5, SR_CgaCtaId ;  /* 0x00000000000579c3 */ /* 0x000e620000008800 */
[----:B------:R-:W-:Y:S01]  /*b910*/  NOP ;  /* 0x0000000000007918 */ /* 0x000fe20000000000 */
[----:B------:R-:W-:Y:S01]  /*b920*/  UMOV UR4, 0x50 ;  /* 0x0000005000047882 */ /* 0x000fe20000000000 */
[----:B------:R-:W-:Y:S02]  /*b930*/  IMAD.U32 R0, RZ, RZ, UR8 ;  /* 0x00000008ff007e24 */ /* 0x000fe4000f8e00ff */
[----:B0-----:R-:W-:-:S03]  /*b940*/  IMAD.MOV.U32 R3, RZ, RZ, 0x1 ;  /* 0x00000001ff037424 */ /* 0x001fc600078e00ff */
[----:B------:R-:W-:-:S04]  /*b950*/  LOP3.LUT R0, R0, 0xffff, RZ, 0xc0, !PT ;  /* 0x0000ffff00007812 */ /* 0x000fc800078ec0ff */
[----:B------:R-:W-:-:S05]  /*b960*/  SHF.R.U32.HI R0, RZ, 0x5, R0 ;  /* 0x00000005ff007819 */ /* 0x000fca0000011600 */
[----:B------:R-:W-:Y:S01]  /*b970*/  VIADD R2, R0, 0x10 ;  /* 0x0000001000027836 */ /* 0x000fe20000000000 */
[----:B------:R-:W-:Y:S01]  /*b980*/  SHF.L.U32 R0, R3, R0, RZ ;  /* 0x0000000003007219 */ /* 0x000fe200000006ff */
[----:B-1----:R-:W-:-:S03]  /*b990*/  ULEA UR6, UR5, UR4, 0x18 ;  /* 0x0000000405067291 */ /* 0x002fc6000f8ec0ff */
[----:B------:R-:W-:-:S04]  /*b9a0*/  SHF.L.U32 R3, R3, R2, RZ ;  /* 0x0000000203037219 */ /* 0x000fc800000006ff */
[----:B------:R-:W-:Y:S02]  /*b9b0*/  LOP3.LUT R0, R3, R0, RZ, 0xfc, !PT ;  /* 0x0000000003007212 */ /* 0x000fe400078efcff */
[----:B------:R-:W0:Y:S02]  /*b9c0*/  LDS R5, [UR6] ;  /* 0x00000006ff057984 */ /* 0x000e240008000800 */
[C---:B------:R-:W-:Y:S02]  /*b9d0*/  LOP3.LUT R2, R0.reuse, 0xffff, RZ, 0xc0, !PT ;  /* 0x0000ffff00027812 */ /* 0x040fe400078ec0ff */
[----:B0-----:R-:W-:-:S04]  /*b9e0*/  LOP3.LUT R3, R0, 0xffff, R5, 0x80, !PT ;  /* 0x0000ffff00037812 */ /* 0x001fc800078e8005 */
[----:B------:R-:W-:-:S13]  /*b9f0*/  ISETP.NE.AND P0, PT, R3, R2, PT ;  /* 0x000000020300720c */ /* 0x000fda0003f05270 */
[----:B------:R-:W-:Y:S05]  /*ba00*/  @P0 BRA `(.L_x_14) ;  /* 0x0000000000500947 */ /* 0x000fea0003800000 */
[----:B------:R-:W-:Y:S02]  /*ba10*/  SHF.R.U32.HI R5, RZ, 0x10, R5 ;  /* 0x00000010ff057819 */ /* 0x000fe40000011605 */
[----:B------:R-:W-:-:S04]  /*ba20*/  SHF.R.U32.HI R2, RZ, 0x10, R0 ;  /* 0x00000010ff027819 */ /* 0x000fc80000011600 */
[----:B------:R-:W-:-:S04]  /*ba30*/  LOP3.LUT R5, R5, R2, RZ, 0xc0, !PT ;  /* 0x0000000205057212 */ /* 0x000fc800078ec0ff */
[----:B------:R-:W-:-:S13]  /*ba40*/  ISETP.NE.AND P0, PT, R5, R2, PT ;  /* 0x000000020500720c */ /* 0x000fda0003f05270 */
[----:B------:R-:W-:Y:S05]  /*ba50*/  @P0 BRA `(.L_x_15) ;  /* 0x0000000000300947 */ /* 0x000fea0003800000 */
[----:B------:R-:W-:Y:S01]  /*ba60*/  R2UR UR4, R0 ;  /* 0x00000000000472ca */ /* 0x000fe200000e0000 */
[----:B------:R-:W-:Y:S01]  /*ba70*/  VOTEU.ANY UR5, UPT, PT ;  /* 0x0000000000057886 */ /* 0x000fe200038e0100 */
[----:B------:R-:W0:Y:S01]  /*ba80*/  S2R R0, SR_LANEID ;  /* 0x0000000000007919 */ /* 0x000e220000000000 */
[----:B------:R-:W-:-:S10]  /*ba90*/  UFLO.U32 UR5, UR5 ;  /* 0x00000005000572bd */ /* 0x000fd400080e0000 */
[----:B------:R-:W-:-:S06]  /*baa0*/  ULOP3.LUT UR4, URZ, UR4, URZ, 0x33, !UPT ;  /* 0x00000004ff047292 */ /* 0x000fcc000f8e33ff */
[----:B------:R-:W-:-:S04]  /*bab0*/  IMAD.U32 R2, RZ, RZ, UR4 ;  /* 0x00000004ff027e24 */ /* 0x000fc8000f8e00ff */
[----:B------:R-:W1:Y:S02]  /*bac0*/  REDUX UR7, R2 ;  /* 0x00000000020773c4 */ /* 0x000e640000000000 */
[----:B------:R2:W-:Y:S01]  /*bad0*/  UTCATOMSWS.AND URZ, UR4 ;  /* 0x0000000400ff79e3 */ /* 0x0005e20008000000 */
[----:B0-----:R-:W-:Y:S01]  /*bae0*/  ISETP.EQ.U32.AND P0, PT, R0, UR5, PT ;  /* 0x0000000500007c0c */ /* 0x001fe2000bf02070 */
[----:B-1----:R-:W-:-:S12]  /*baf0*/  IMAD.U32 R0, RZ, RZ, UR7 ;  /* 0x00000007ff007e24 */ /* 0x002fd8000f8e00ff */
[----:B------:R2:W-:Y:S01]  /*bb00*/  @P0 ATOMS.AND RZ, [UR6], R0 ;  /* 0x00000000ffff098c */ /* 0x0005e2000a800006 */
[----:B------:R-:W-:Y:S05]  /*bb10*/  BRA `(.L_x_13) ;  /* 0x0000000000147947 */ /* 0x000fea0003800000 */
.L_x_15:
[----:B------:R-:W-:-:S07]  /*bb20*/  MOV R2, 0xbb40 ;  /* 0x0000bb4000027802 */ /* 0x000fce0000000f00 */
[----:B------:R-:W-:Y:S05]  /*bb30*/  CALL.REL.NOINC `($__internal_0_$__cuda_sm10x_tcgen05_guardrail_trap_col_being_dealloced_not_returned_by_alloc) ;  /* 0x00000000002c7944 */ /* 0x000fea0003c00000 */
[----:B------:R-:W-:Y:S05]  /*bb40*/  BRA `(.L_x_13) ;  /* 0x0000000000087947 */ /* 0x000fea0003800000 */
.L_x_14:
[----:B------:R-:W-:-:S07]  /*bb50*/  MOV R2, 0xbb70 ;  /* 0x0000bb7000027802 */ /* 0x000fce0000000f00 */
[----:B------:R-:W-:Y:S05]  /*bb60*/  CALL.REL.NOINC `($__internal_2_$__cuda_sm10x_tcgen05_guardrail_trap_unallocated_columns_being_dealloced) ;  /* 0x0000000000387944 */ /* 0x000fea0003c00000 */
.L_x_13:
[----:B------:R-:W-:Y:S01]  /*bb70*/  NOP ;  /* 0x0000000000007918 */ /* 0x000fe20000000000 */
[----:B--2---:R-:W-:Y:S05]  /*bb80*/  EXIT ;  /* 0x000000000000794d */ /* 0x004fea0003800000 */
.L_x_8:
[----:B------:R-:W0:Y:S02]  /*bb90*/  SYNCS.PHASECHK.TRANS64.TRYWAIT P2, [UR6], R119 ;  /* 0x00000077ff0075a7 */ /* 0x000e240008041106 */
[----:B0-----:R-:W-:Y:S05]  /*bba0*/  @!P2 BRA `(.L_x_8) ;  /* 0xfffffffc00f8a947 */ /* 0x001fea000383ffff */
[----:B------:R-:W-:Y:S05]  /*bbb0*/  BRA `(.L_x_16) ;  /* 0xffffffbc00347947 */ /* 0x000fea000383ffff */
.L_x_12:
[----:B------:R-:W1:Y:S02]  /*bbc0*/  SYNCS.PHASECHK.TRANS64.TRYWAIT P0, [UR6], R0 ;  /* 0x00000000ff0075a7 */ /* 0x000e640008001106 */
[----:B-1----:R-:W-:Y:S05]  /*bbd0*/  @!P0 BRA `(.L_x_12) ;  /* 0xfffffffc00f88947 */ /* 0x002fea000383ffff */
[----:B------:R-:W-:Y:S05]  /*bbe0*/  BRA `(.L_x_11) ;  /* 0xfffffff000147947 */ /* 0x000fea000383ffff */
        .weak           $__internal_0_$__cuda_sm10x_tcgen05_guardrail_trap_col_being_dealloced_not_returned_by_alloc
        .type           $__internal_0_$__cuda_sm10x_tcgen05_guardrail_trap_col_being_dealloced_not_returned_by_alloc,@function
        .size           $__internal_0_$__cuda_sm10x_tcgen05_guardrail_trap_col_being_dealloced_not_returned_by_alloc,($__internal_1_$__cuda_sm10x_tcgen05_guardrail_trap_phase_invalid_during_alloc - $__internal_0_$__cuda_sm10x_tcgen05_guardrail_trap_col_being_dealloced_not_returned_by_alloc)
$__internal_0_$__cuda_sm10x_tcgen05_guardrail_trap_col_being_dealloced_not_returned_by_alloc:
[----:B------:R-:W-:Y:S05]  /*bbf0*/  BPT.TRAP 0x1 ;  /* 0x000000040000795c */ /* 0x000fea0000300000 */
[----:B------:R-:W-:-:S04]  /*bc00*/  IMAD.MOV.U32 R3, RZ, RZ, 0x0 ;  /* 0x00000000ff037424 */ /* 0x000fc800078e00ff */
[----:B------:R-:W-:Y:S05]  /*bc10*/  RET.REL.NODEC R2 `(matmul_kernel) ;  /* 0xffffff4002f87950 */ /* 0x000fea0003c3ffff */
        .weak           $__internal_1_$__cuda_sm10x_tcgen05_guardrail_trap_phase_invalid_during_alloc
        .type           $__internal_1_$__cuda_sm10x_tcgen05_guardrail_trap_phase_invalid_during_alloc,@function
        .size           $__internal_1_$__cuda_sm10x_tcgen05_guardrail_trap_phase_invalid_during_alloc,($__internal_2_$__cuda_sm10x_tcgen05_guardrail_trap_unallocated_columns_being_dealloced - $__internal_1_$__cuda_sm10x_tcgen05_guardrail_trap_phase_invalid_during_alloc)
$__internal_1_$__cuda_sm10x_tcgen05_guardrail_trap_phase_invalid_during_alloc:
[----:B------:R-:W-:Y:S05]  /*bc20*/  BPT.TRAP 0x1 ;  /* 0x000000040000795c */ /* 0x000fea0000300000 */
[----:B------:R-:W-:-:S04]  /*bc30*/  IMAD.MOV.U32 R3, RZ, RZ, 0x0 ;  /* 0x00000000ff037424 */ /* 0x000fc800078e00ff */
[----:B------:R-:W-:Y:S05]  /*bc40*/  RET.REL.NODEC R2 `(matmul_kernel) ;  /* 0xffffff4002ec7950 */ /* 0x000fea0003c3ffff */
        .weak           $__internal_2_$__cuda_sm10x_tcgen05_guardrail_trap_unallocated_columns_being_dealloced
        .type           $__internal_2_$__cuda_sm10x_tcgen05_guardrail_trap_unallocated_columns_being_dealloced,@function
        .size           $__internal_2_$__cuda_sm10x_tcgen05_guardrail_trap_unallocated_columns_being_dealloced,(.L_x_20 - $__internal_2_$__cuda_sm10x_tcgen05_guardrail_trap_unallocated_columns_being_dealloced)
$__internal_2_$__cuda_sm10x_tcgen05_guardrail_trap_unallocated_columns_being_dealloced:
[----:B------:R-:W-:Y:S05]  /*bc50*/  BPT.TRAP 0x1 ;  /* 0x000000040000795c */ /* 0x000fea0000300000 */
[----:B------:R-:W-:-:S04]  /*bc60*/  IMAD.MOV.U32 R3, RZ, RZ, 0x0 ;  /* 0x00000000ff037424 */ /* 0x000fc800078e00ff */
[----:B------:R-:W-:Y:S05]  /*bc70*/  RET.REL.NODEC R2 `(matmul_kernel) ;  /* 0xffffff4002e07950 */ /* 0x000fea0003c3ffff */
.L_x_17:
[----:B------:R-:W-:-:S00]  /*bc80*/  BRA `(.L_x_17) ;  /* 0xfffffffc00fc7947 */ /* 0x000fc0000383ffff */
[----:B------:R-:W-:-:S00]  /*bc90*/  NOP ;  /* 0x0000000000007918 */ /* 0x000fc00000000000 */
        /* <DEDUP_REMOVED lines=14> */
.L_x_20:


//--------------------- .nv.shared.matmul_kernel  --------------------------
	.section	.nv.shared.matmul_kernel,"aw",@nobits
	.sectionflags	@""
	.align	16
	.zero		1024


//--------------------- .nv.shared.reserved.0     --------------------------
	.section	.nv.shared.reserved.0,"aw",@nobits
	.align	8
	.weak		__nv_reservedSMEM_offset_0_alias
	.size		__nv_reservedSMEM_offset_0_alias, 0, 64
	.other		__nv_reservedSMEM_offset_0_alias,@"STO_CUDA_RESERVED_SHARED STV_DEFAULT"
__nv_reservedSMEM_offset_0_alias:
	.zero		0
.nv.shared.reserved.0:
	.zero		64
	.weak		__nv_reservedSMEM_allocation_phase
	.type		__nv_reservedSMEM_allocation_phase,@object
	.size		__nv_reservedSMEM_allocation_phase,(.L_0 - __nv_reservedSMEM_allocation_phase)
__nv_reservedSMEM_allocation_phase:
	.zero		1
.L_0:
	.zero		7
	.weak		__nv_reservedSMEM_devtool_atexit_pc
	.type		__nv_reservedSMEM_devtool_atexit_pc,@object
	.size		__nv_reservedSMEM_devtool_atexit_pc,(__nv_reservedSMEM_allocation_mask - __nv_reservedSMEM_devtool_atexit_pc)
__nv_reservedSMEM_devtool_atexit_pc:
	.zero		8
	.weak		__nv_reservedSMEM_allocation_mask
	.type		__nv_reservedSMEM_allocation_mask,@object
	.size		__nv_reservedSMEM_allocation_mask,(.L_2 - __nv_reservedSMEM_allocation_mask)
__nv_reservedSMEM_allocation_mask:
	.zero		4
.L_2:


//--------------------- .nv.constant0.matmul_kernel --------------------------
	.section	.nv.constant0.matmul_kernel,"a",@progbits
	.sectionflags	@""
	.align	4
.nv.constant0.matmul_kernel:
	.zero		976


//--------------------- SYMBOLS --------------------------

	.type		.nv.reservedSmem.offset0,@object
	.size		.nv.reservedSmem.offset0,0x4
	.type		.nv.reservedSmem.cap,@object
	.size		.nv.reservedSmem.cap,0x4
